//
// Generated by NVIDIA NVVM Compiler
//
// Compiler Build ID: CL-36424714
// Cuda compilation tools, release 13.0, V13.0.88
// Based on NVVM 20.0.0
//

.version 9.0
.target sm_100
.address_size 64

	// .globl	_Z15calculate_depthP5Point4GazePfi
.extern .func  (.param .b32 func_retval0) vprintf
(
	.param .b64 vprintf_param_0,
	.param .b64 vprintf_param_1
)
;
.global .align 1 .b8 $str[52] = {91, 71, 80, 85, 93, 32, 84, 104, 114, 101, 97, 100, 32, 37, 100, 58, 32, 65, 100, 100, 101, 100, 32, 99, 111, 108, 111, 114, 32, 40, 37, 100, 44, 37, 100, 44, 37, 100, 41, 32, 116, 111, 32, 99, 101, 108, 108, 32, 37, 100, 10};
.global .align 4 .b8 __cudart_i2opi_f[24] = {65, 144, 67, 60, 153, 149, 98, 219, 192, 221, 52, 245, 209, 87, 39, 252, 41, 21, 68, 78, 110, 131, 249, 162};

.visible .entry _Z15calculate_depthP5Point4GazePfi(
	.param .u64 .ptr .align 1 _Z15calculate_depthP5Point4GazePfi_param_0,
	.param .align 4 .b8 _Z15calculate_depthP5Point4GazePfi_param_1[64],
	.param .u64 .ptr .align 1 _Z15calculate_depthP5Point4GazePfi_param_2,
	.param .u32 _Z15calculate_depthP5Point4GazePfi_param_3
)
{
	.reg .pred 	%p<2>;
	.reg .b32 	%r<14>;
	.reg .b32 	%f<18>;
	.reg .b64 	%rd<9>;

	ld.param.f32 	%f7, [_Z15calculate_depthP5Point4GazePfi_param_1+40];
	ld.param.f32 	%f6, [_Z15calculate_depthP5Point4GazePfi_param_1+36];
	ld.param.f32 	%f5, [_Z15calculate_depthP5Point4GazePfi_param_1+32];
	ld.param.f32 	%f3, [_Z15calculate_depthP5Point4GazePfi_param_1+8];
	ld.param.f32 	%f2, [_Z15calculate_depthP5Point4GazePfi_param_1+4];
	ld.param.f32 	%f1, [_Z15calculate_depthP5Point4GazePfi_param_1];
	ld.param.u64 	%rd1, [_Z15calculate_depthP5Point4GazePfi_param_0];
	ld.param.u64 	%rd2, [_Z15calculate_depthP5Point4GazePfi_param_2];
	ld.param.u32 	%r10, [_Z15calculate_depthP5Point4GazePfi_param_3];
	mov.u32 	%r11, %ctaid.x;
	mov.u32 	%r12, %ntid.x;
	mov.u32 	%r13, %tid.x;
	mad.lo.s32 	%r1, %r11, %r12, %r13;
	setp.ge.s32 	%p1, %r1, %r10;
	@%p1 bra 	$L__BB0_2;
	cvta.to.global.u64 	%rd3, %rd1;
	cvta.to.global.u64 	%rd4, %rd2;
	mul.wide.s32 	%rd5, %r1, 32;
	add.s64 	%rd6, %rd3, %rd5;
	ld.global.f32 	%f9, [%rd6];
	ld.global.f32 	%f10, [%rd6+4];
	ld.global.f32 	%f11, [%rd6+8];
	sub.f32 	%f12, %f9, %f1;
	sub.f32 	%f13, %f10, %f2;
	sub.f32 	%f14, %f11, %f3;
	mul.f32 	%f15, %f6, %f13;
	fma.rn.f32 	%f16, %f5, %f12, %f15;
	fma.rn.f32 	%f17, %f7, %f14, %f16;
	mul.wide.s32 	%rd7, %r1, 4;
	add.s64 	%rd8, %rd4, %rd7;
	st.global.f32 	[%rd8], %f17;
$L__BB0_2:
	ret;

}
	// .globl	_Z23logPolarTransformKernelP5PointifiiiP9Point_rgb4Gaze8Vector3dS4_f
.visible .entry _Z23logPolarTransformKernelP5PointifiiiP9Point_rgb4Gaze8Vector3dS4_f(
	.param .u64 .ptr .align 1 _Z23logPolarTransformKernelP5PointifiiiP9Point_rgb4Gaze8Vector3dS4_f_param_0,
	.param .u32 _Z23logPolarTransformKernelP5PointifiiiP9Point_rgb4Gaze8Vector3dS4_f_param_1,
	.param .f32 _Z23logPolarTransformKernelP5PointifiiiP9Point_rgb4Gaze8Vector3dS4_f_param_2,
	.param .u32 _Z23logPolarTransformKernelP5PointifiiiP9Point_rgb4Gaze8Vector3dS4_f_param_3,
	.param .u32 _Z23logPolarTransformKernelP5PointifiiiP9Point_rgb4Gaze8Vector3dS4_f_param_4,
	.param .u32 _Z23logPolarTransformKernelP5PointifiiiP9Point_rgb4Gaze8Vector3dS4_f_param_5,
	.param .u64 .ptr .align 1 _Z23logPolarTransformKernelP5PointifiiiP9Point_rgb4Gaze8Vector3dS4_f_param_6,
	.param .align 4 .b8 _Z23logPolarTransformKernelP5PointifiiiP9Point_rgb4Gaze8Vector3dS4_f_param_7[64],
	.param .align 4 .b8 _Z23logPolarTransformKernelP5PointifiiiP9Point_rgb4Gaze8Vector3dS4_f_param_8[12],
	.param .align 4 .b8 _Z23logPolarTransformKernelP5PointifiiiP9Point_rgb4Gaze8Vector3dS4_f_param_9[12],
	.param .f32 _Z23logPolarTransformKernelP5PointifiiiP9Point_rgb4Gaze8Vector3dS4_f_param_10
)
{
	.local .align 8 .b8 	__local_depot1[24];
	.reg .b64 	%SP;
	.reg .b64 	%SPL;
	.reg .pred 	%p<24>;
	.reg .b32 	%r<45>;
	.reg .b32 	%f<118>;
	.reg .b64 	%rd<14>;
	.reg .b64 	%fd<9>;

	mov.u64 	%SPL, __local_depot1;
	cvta.local.u64 	%SP, %SPL;
	ld.param.f32 	%f17, [_Z23logPolarTransformKernelP5PointifiiiP9Point_rgb4Gaze8Vector3dS4_f_param_9+8];
	ld.param.f32 	%f16, [_Z23logPolarTransformKernelP5PointifiiiP9Point_rgb4Gaze8Vector3dS4_f_param_9+4];
	ld.param.f32 	%f15, [_Z23logPolarTransformKernelP5PointifiiiP9Point_rgb4Gaze8Vector3dS4_f_param_9];
	ld.param.f32 	%f14, [_Z23logPolarTransformKernelP5PointifiiiP9Point_rgb4Gaze8Vector3dS4_f_param_8+8];
	ld.param.f32 	%f13, [_Z23logPolarTransformKernelP5PointifiiiP9Point_rgb4Gaze8Vector3dS4_f_param_8+4];
	ld.param.f32 	%f12, [_Z23logPolarTransformKernelP5PointifiiiP9Point_rgb4Gaze8Vector3dS4_f_param_8];
	ld.param.f32 	%f10, [_Z23logPolarTransformKernelP5PointifiiiP9Point_rgb4Gaze8Vector3dS4_f_param_7+40];
	ld.param.f32 	%f9, [_Z23logPolarTransformKernelP5PointifiiiP9Point_rgb4Gaze8Vector3dS4_f_param_7+36];
	ld.param.f32 	%f8, [_Z23logPolarTransformKernelP5PointifiiiP9Point_rgb4Gaze8Vector3dS4_f_param_7+32];
	ld.param.f32 	%f6, [_Z23logPolarTransformKernelP5PointifiiiP9Point_rgb4Gaze8Vector3dS4_f_param_7+8];
	ld.param.f32 	%f5, [_Z23logPolarTransformKernelP5PointifiiiP9Point_rgb4Gaze8Vector3dS4_f_param_7+4];
	ld.param.f32 	%f4, [_Z23logPolarTransformKernelP5PointifiiiP9Point_rgb4Gaze8Vector3dS4_f_param_7];
	ld.param.u32 	%r24, [_Z23logPolarTransformKernelP5PointifiiiP9Point_rgb4Gaze8Vector3dS4_f_param_1];
	ld.param.f32 	%f3, [_Z23logPolarTransformKernelP5PointifiiiP9Point_rgb4Gaze8Vector3dS4_f_param_2];
	ld.param.u32 	%r13, [_Z23logPolarTransformKernelP5PointifiiiP9Point_rgb4Gaze8Vector3dS4_f_param_3];
	ld.param.u32 	%r14, [_Z23logPolarTransformKernelP5PointifiiiP9Point_rgb4Gaze8Vector3dS4_f_param_4];
	ld.param.u32 	%r15, [_Z23logPolarTransformKernelP5PointifiiiP9Point_rgb4Gaze8Vector3dS4_f_param_5];
	ld.param.u64 	%rd3, [_Z23logPolarTransformKernelP5PointifiiiP9Point_rgb4Gaze8Vector3dS4_f_param_6];
	ld.param.f32 	%f18, [_Z23logPolarTransformKernelP5PointifiiiP9Point_rgb4Gaze8Vector3dS4_f_param_10];
	mov.u32 	%r25, %ctaid.x;
	mov.u32 	%r26, %ntid.x;
	mov.u32 	%r1, %tid.x;
	mad.lo.s32 	%r2, %r25, %r26, %r1;
	setp.ge.s32 	%p1, %r2, %r24;
	@%p1 bra 	$L__BB1_8;
	ld.param.u64 	%rd13, [_Z23logPolarTransformKernelP5PointifiiiP9Point_rgb4Gaze8Vector3dS4_f_param_0];
	cvta.to.global.u64 	%rd4, %rd13;
	mul.wide.s32 	%rd5, %r2, 32;
	add.s64 	%rd6, %rd4, %rd5;
	ld.global.f32 	%f19, [%rd6];
	ld.global.f32 	%f20, [%rd6+4];
	ld.global.f32 	%f21, [%rd6+8];
	ld.global.u32 	%r3, [%rd6+12];
	ld.global.u32 	%r4, [%rd6+16];
	ld.global.u32 	%r5, [%rd6+20];
	sub.f32 	%f22, %f19, %f4;
	sub.f32 	%f23, %f20, %f5;
	sub.f32 	%f24, %f21, %f6;
	mul.f32 	%f25, %f9, %f23;
	fma.rn.f32 	%f26, %f8, %f22, %f25;
	fma.rn.f32 	%f1, %f10, %f24, %f26;
	div.rn.f32 	%f27, %f22, %f1;
	div.rn.f32 	%f28, %f23, %f1;
	div.rn.f32 	%f29, %f24, %f1;
	mul.f32 	%f30, %f13, %f28;
	fma.rn.f32 	%f31, %f12, %f27, %f30;
	fma.rn.f32 	%f32, %f14, %f29, %f31;
	mul.f32 	%f33, %f16, %f28;
	fma.rn.f32 	%f34, %f15, %f27, %f33;
	fma.rn.f32 	%f35, %f17, %f29, %f34;
	div.rn.f32 	%f36, %f32, 0f3FCCCCCD;
	abs.f32 	%f37, %f36;
	abs.f32 	%f38, %f35;
	setp.gt.f32 	%p2, %f38, %f37;
	selp.f32 	%f39, %f38, %f37, %p2;
	selp.f32 	%f40, %f37, %f38, %p2;
	div.rn.f32 	%f41, %f40, %f39;
	mul.f32 	%f42, %f41, %f41;
	fma.rn.f32 	%f43, %f42, 0f3B33710B, 0fBC807748;
	fma.rn.f32 	%f44, %f43, %f42, 0f3D2CDAB2;
	fma.rn.f32 	%f45, %f44, %f42, 0fBD992D10;
	fma.rn.f32 	%f46, %f45, %f42, 0f3DD9EA6C;
	fma.rn.f32 	%f47, %f46, %f42, 0fBE117CB1;
	fma.rn.f32 	%f48, %f47, %f42, 0f3E4CBCE0;
	fma.rn.f32 	%f49, %f48, %f42, 0fBEAAAA7D;
	mul.f32 	%f50, %f42, %f49;
	fma.rn.f32 	%f51, %f50, %f41, %f41;
	neg.f32 	%f52, %f51;
	fma.rn.f32 	%f53, 0f3F6EE581, 0f3FD774EB, %f52;
	selp.f32 	%f54, %f53, %f51, %p2;
	selp.f32 	%f55, 0f3F6EE581, 0f3FEEE581, %p2;
	selp.f32 	%f56, %f51, %f52, %p2;
	mov.b32 	%r27, %f36;
	fma.rn.f32 	%f57, %f55, 0f3FD774EB, %f56;
	setp.lt.s32 	%p3, %r27, 0;
	selp.f32 	%f58, %f57, %f54, %p3;
	add.f32 	%f59, %f38, %f37;
	setp.eq.f32 	%p4, %f39, 0f00000000;
	selp.f32 	%f60, 0f40490FDB, 0f00000000, %p3;
	setp.eq.f32 	%p5, %f37, %f38;
	selp.f32 	%f61, 0f4016CBE4, 0f3F490FDB, %p3;
	selp.f32 	%f62, %f61, %f58, %p5;
	selp.f32 	%f63, %f60, %f62, %p4;
	abs.f32 	%f64, %f59;
	setp.nan.f32 	%p6, %f64, %f64;
	copysign.f32 	%f65, %f35, %f63;
	selp.f32 	%f66, %f59, %f65, %p6;
	mul.f32 	%f67, %f36, %f36;
	fma.rn.f32 	%f68, %f35, %f35, %f67;
	sqrt.rn.f32 	%f69, %f68;
	max.f32 	%f70, %f69, %f3;
	div.rn.f32 	%f71, %f70, %f3;
	setp.lt.f32 	%p7, %f71, 0f00800000;
	mul.f32 	%f72, %f71, 0f4B000000;
	selp.f32 	%f73, %f72, %f71, %p7;
	selp.f32 	%f74, 0fC1B80000, 0f00000000, %p7;
	mov.b32 	%r28, %f73;
	add.s32 	%r29, %r28, -1059760811;
	and.b32  	%r30, %r29, -8388608;
	sub.s32 	%r31, %r28, %r30;
	mov.b32 	%f75, %r31;
	cvt.rn.f32.s32 	%f76, %r30;
	fma.rn.f32 	%f77, %f76, 0f34000000, %f74;
	add.f32 	%f78, %f75, 0fBF800000;
	fma.rn.f32 	%f79, %f78, 0fBE055027, 0f3E1039F6;
	fma.rn.f32 	%f80, %f79, %f78, 0fBDF8CDCC;
	fma.rn.f32 	%f81, %f80, %f78, 0f3E0F2955;
	fma.rn.f32 	%f82, %f81, %f78, 0fBE2AD8B9;
	fma.rn.f32 	%f83, %f82, %f78, 0f3E4CED0B;
	fma.rn.f32 	%f84, %f83, %f78, 0fBE7FFF22;
	fma.rn.f32 	%f85, %f84, %f78, 0f3EAAAA78;
	fma.rn.f32 	%f86, %f85, %f78, 0fBF000000;
	mul.f32 	%f87, %f78, %f86;
	fma.rn.f32 	%f88, %f87, %f78, %f78;
	fma.rn.f32 	%f89, %f77, 0f3F317218, %f88;
	setp.gt.u32 	%p8, %r28, 2139095039;
	fma.rn.f32 	%f90, %f73, 0f7F800000, 0f7F800000;
	selp.f32 	%f91, %f90, %f89, %p8;
	setp.eq.f32 	%p9, %f73, 0f00000000;
	selp.f32 	%f92, 0fFF800000, %f91, %p9;
	cvt.rn.f64.s32 	%fd1, %r14;
	add.f64 	%fd2, %fd1, 0d400921FB54442D18;
	add.f64 	%fd3, %fd1, 0dC00921FB54442D18;
	div.rn.f64 	%fd4, %fd2, %fd3;
	cvt.rn.f32.f64 	%f93, %fd4;
	setp.lt.f32 	%p10, %f93, 0f00800000;
	mul.f32 	%f94, %f93, 0f4B000000;
	selp.f32 	%f95, %f94, %f93, %p10;
	selp.f32 	%f96, 0fC1B80000, 0f00000000, %p10;
	mov.b32 	%r32, %f95;
	add.s32 	%r33, %r32, -1059760811;
	and.b32  	%r34, %r33, -8388608;
	sub.s32 	%r35, %r32, %r34;
	mov.b32 	%f97, %r35;
	cvt.rn.f32.s32 	%f98, %r34;
	fma.rn.f32 	%f99, %f98, 0f34000000, %f96;
	add.f32 	%f100, %f97, 0fBF800000;
	fma.rn.f32 	%f101, %f100, 0fBE055027, 0f3E1039F6;
	fma.rn.f32 	%f102, %f101, %f100, 0fBDF8CDCC;
	fma.rn.f32 	%f103, %f102, %f100, 0f3E0F2955;
	fma.rn.f32 	%f104, %f103, %f100, 0fBE2AD8B9;
	fma.rn.f32 	%f105, %f104, %f100, 0f3E4CED0B;
	fma.rn.f32 	%f106, %f105, %f100, 0fBE7FFF22;
	fma.rn.f32 	%f107, %f106, %f100, 0f3EAAAA78;
	fma.rn.f32 	%f108, %f107, %f100, 0fBF000000;
	mul.f32 	%f109, %f100, %f108;
	fma.rn.f32 	%f110, %f109, %f100, %f100;
	fma.rn.f32 	%f111, %f99, 0f3F317218, %f110;
	setp.gt.u32 	%p11, %r32, 2139095039;
	fma.rn.f32 	%f112, %f95, 0f7F800000, 0f7F800000;
	selp.f32 	%f113, %f112, %f111, %p11;
	setp.eq.f32 	%p12, %f95, 0f00000000;
	selp.f32 	%f114, 0fFF800000, %f113, %p12;
	div.rn.f32 	%f115, %f92, %f114;
	div.rn.f32 	%f116, %f115, %f18;
	cvt.rzi.s32.f32 	%r6, %f116;
	cvt.f64.f32 	%fd5, %f66;
	add.f64 	%fd6, %fd5, 0d400921FB54442D18;
	mul.f64 	%fd7, %fd6, %fd1;
	div.rn.f64 	%fd8, %fd7, 0d401921FB54442D18;
	cvt.rzi.s32.f64 	%r36, %fd8;
	setp.ge.s32 	%p13, %r6, %r13;
	setp.ge.s32 	%p14, %r36, %r14;
	or.pred  	%p15, %p13, %p14;
	setp.lt.s32 	%p16, %r15, 1;
	or.pred  	%p17, %p16, %p15;
	@%p17 bra 	$L__BB1_8;
	mad.lo.s32 	%r37, %r6, %r14, %r36;
	mul.lo.s32 	%r8, %r37, %r15;
	cvta.to.global.u64 	%rd7, %rd3;
	mul.wide.s32 	%rd8, %r8, 20;
	add.s64 	%rd1, %rd7, %rd8;
	atom.global.add.u32 	%r38, [%rd1], %r3;
	atom.global.add.u32 	%r39, [%rd1+4], %r4;
	atom.global.add.u32 	%r40, [%rd1+8], %r5;
	atom.global.add.u32 	%r41, [%rd1+12], 1;
	ld.global.f32 	%f2, [%rd1+16];
	setp.le.f32 	%p18, %f2, %f1;
	@%p18 bra 	$L__BB1_6;
	mov.b32 	%r44, %f2;
	mov.b32 	%r10, %f1;
$L__BB1_4:
	mov.b32 	%f117, %r44;
	setp.ge.f32 	%p19, %f1, %f117;
	@%p19 bra 	$L__BB1_6;
	atom.relaxed.global.cas.b32 	%r12, [%rd1+16], %r44, %r10;
	setp.ne.s32 	%p20, %r44, %r12;
	mov.u32 	%r44, %r12;
	@%p20 bra 	$L__BB1_4;
$L__BB1_6:
	setp.gt.s32 	%p21, %r2, 4;
	setp.ne.s32 	%p22, %r1, 0;
	or.pred  	%p23, %p22, %p21;
	@%p23 bra 	$L__BB1_8;
	add.u64 	%rd9, %SP, 0;
	add.u64 	%rd10, %SPL, 0;
	st.local.v2.u32 	[%rd10], {%r2, %r3};
	st.local.v2.u32 	[%rd10+8], {%r4, %r5};
	st.local.u32 	[%rd10+16], %r8;
	mov.u64 	%rd11, $str;
	cvta.global.u64 	%rd12, %rd11;
	{ // callseq 0, 0
	.param .b64 param0;
	st.param.b64 	[param0], %rd12;
	.param .b64 param1;
	st.param.b64 	[param1], %rd9;
	.param .b32 retval0;
	call.uni (retval0), 
	vprintf, 
	(
	param0, 
	param1
	);
	ld.param.b32 	%r42, [retval0];
	} // callseq 0
$L__BB1_8:
	ret;

}
	// .globl	_Z11setlogPolariP9Point_rgb
.visible .entry _Z11setlogPolariP9Point_rgb(
	.param .u32 _Z11setlogPolariP9Point_rgb_param_0,
	.param .u64 .ptr .align 1 _Z11setlogPolariP9Point_rgb_param_1
)
{
	.reg .pred 	%p<2>;
	.reg .b32 	%r<7>;
	.reg .b64 	%rd<5>;

	ld.param.u32 	%r2, [_Z11setlogPolariP9Point_rgb_param_0];
	ld.param.u64 	%rd1, [_Z11setlogPolariP9Point_rgb_param_1];
	mov.u32 	%r3, %ctaid.x;
	mov.u32 	%r4, %ntid.x;
	mov.u32 	%r5, %tid.x;
	mad.lo.s32 	%r1, %r3, %r4, %r5;
	setp.ge.s32 	%p1, %r1, %r2;
	@%p1 bra 	$L__BB2_2;
	cvta.to.global.u64 	%rd2, %rd1;
	mul.wide.s32 	%rd3, %r1, 20;
	add.s64 	%rd4, %rd2, %rd3;
	mov.b32 	%r6, 1120403456;
	st.global.u32 	[%rd4+16], %r6;
$L__BB2_2:
	ret;

}
	// .globl	_Z25logPolarToCartesianKernelP9Point_rgbiiiP5Pointifff4Gaze8Vector3dS4_f
.visible .entry _Z25logPolarToCartesianKernelP9Point_rgbiiiP5Pointifff4Gaze8Vector3dS4_f(
	.param .u64 .ptr .align 1 _Z25logPolarToCartesianKernelP9Point_rgbiiiP5Pointifff4Gaze8Vector3dS4_f_param_0,
	.param .u32 _Z25logPolarToCartesianKernelP9Point_rgbiiiP5Pointifff4Gaze8Vector3dS4_f_param_1,
	.param .u32 _Z25logPolarToCartesianKernelP9Point_rgbiiiP5Pointifff4Gaze8Vector3dS4_f_param_2,
	.param .u32 _Z25logPolarToCartesianKernelP9Point_rgbiiiP5Pointifff4Gaze8Vector3dS4_f_param_3,
	.param .u64 .ptr .align 1 _Z25logPolarToCartesianKernelP9Point_rgbiiiP5Pointifff4Gaze8Vector3dS4_f_param_4,
	.param .u32 _Z25logPolarToCartesianKernelP9Point_rgbiiiP5Pointifff4Gaze8Vector3dS4_f_param_5,
	.param .f32 _Z25logPolarToCartesianKernelP9Point_rgbiiiP5Pointifff4Gaze8Vector3dS4_f_param_6,
	.param .f32 _Z25logPolarToCartesianKernelP9Point_rgbiiiP5Pointifff4Gaze8Vector3dS4_f_param_7,
	.param .f32 _Z25logPolarToCartesianKernelP9Point_rgbiiiP5Pointifff4Gaze8Vector3dS4_f_param_8,
	.param .align 4 .b8 _Z25logPolarToCartesianKernelP9Point_rgbiiiP5Pointifff4Gaze8Vector3dS4_f_param_9[64],
	.param .align 4 .b8 _Z25logPolarToCartesianKernelP9Point_rgbiiiP5Pointifff4Gaze8Vector3dS4_f_param_10[12],
	.param .align 4 .b8 _Z25logPolarToCartesianKernelP9Point_rgbiiiP5Pointifff4Gaze8Vector3dS4_f_param_11[12],
	.param .f32 _Z25logPolarToCartesianKernelP9Point_rgbiiiP5Pointifff4Gaze8Vector3dS4_f_param_12
)
{
	.local .align 4 .b8 	__local_depot3[28];
	.reg .b64 	%SP;
	.reg .b64 	%SPL;
	.reg .pred 	%p<62>;
	.reg .b32 	%r<139>;
	.reg .b32 	%f<211>;
	.reg .b64 	%rd<50>;
	.reg .b64 	%fd<11>;

	mov.u64 	%SPL, __local_depot3;
	ld.param.f32 	%f57, [_Z25logPolarToCartesianKernelP9Point_rgbiiiP5Pointifff4Gaze8Vector3dS4_f_param_10+8];
	ld.param.f32 	%f56, [_Z25logPolarToCartesianKernelP9Point_rgbiiiP5Pointifff4Gaze8Vector3dS4_f_param_10+4];
	ld.param.f32 	%f55, [_Z25logPolarToCartesianKernelP9Point_rgbiiiP5Pointifff4Gaze8Vector3dS4_f_param_10];
	ld.param.f32 	%f53, [_Z25logPolarToCartesianKernelP9Point_rgbiiiP5Pointifff4Gaze8Vector3dS4_f_param_9+40];
	ld.param.f32 	%f52, [_Z25logPolarToCartesianKernelP9Point_rgbiiiP5Pointifff4Gaze8Vector3dS4_f_param_9+36];
	ld.param.f32 	%f51, [_Z25logPolarToCartesianKernelP9Point_rgbiiiP5Pointifff4Gaze8Vector3dS4_f_param_9+32];
	ld.param.f32 	%f49, [_Z25logPolarToCartesianKernelP9Point_rgbiiiP5Pointifff4Gaze8Vector3dS4_f_param_9+8];
	ld.param.f32 	%f48, [_Z25logPolarToCartesianKernelP9Point_rgbiiiP5Pointifff4Gaze8Vector3dS4_f_param_9+4];
	ld.param.f32 	%f47, [_Z25logPolarToCartesianKernelP9Point_rgbiiiP5Pointifff4Gaze8Vector3dS4_f_param_9];
	ld.param.u64 	%rd18, [_Z25logPolarToCartesianKernelP9Point_rgbiiiP5Pointifff4Gaze8Vector3dS4_f_param_0];
	ld.param.f32 	%f6, [_Z25logPolarToCartesianKernelP9Point_rgbiiiP5Pointifff4Gaze8Vector3dS4_f_param_11];
	ld.param.f32 	%f7, [_Z25logPolarToCartesianKernelP9Point_rgbiiiP5Pointifff4Gaze8Vector3dS4_f_param_11+4];
	ld.param.f32 	%f8, [_Z25logPolarToCartesianKernelP9Point_rgbiiiP5Pointifff4Gaze8Vector3dS4_f_param_11+8];
	ld.param.u32 	%r38, [_Z25logPolarToCartesianKernelP9Point_rgbiiiP5Pointifff4Gaze8Vector3dS4_f_param_2];
	ld.param.u32 	%r39, [_Z25logPolarToCartesianKernelP9Point_rgbiiiP5Pointifff4Gaze8Vector3dS4_f_param_3];
	ld.param.u64 	%rd19, [_Z25logPolarToCartesianKernelP9Point_rgbiiiP5Pointifff4Gaze8Vector3dS4_f_param_4];
	ld.param.u32 	%r48, [_Z25logPolarToCartesianKernelP9Point_rgbiiiP5Pointifff4Gaze8Vector3dS4_f_param_5];
	ld.param.f32 	%f210, [_Z25logPolarToCartesianKernelP9Point_rgbiiiP5Pointifff4Gaze8Vector3dS4_f_param_6];
	ld.param.f32 	%f58, [_Z25logPolarToCartesianKernelP9Point_rgbiiiP5Pointifff4Gaze8Vector3dS4_f_param_12];
	cvta.to.global.u64 	%rd1, %rd19;
	add.u64 	%rd2, %SPL, 0;
	mov.u32 	%r49, %ctaid.x;
	mov.u32 	%r50, %ntid.x;
	mov.u32 	%r51, %tid.x;
	mad.lo.s32 	%r1, %r49, %r50, %r51;
	setp.ge.s32 	%p1, %r1, %r48;
	@%p1 bra 	$L__BB3_40;
	cvta.to.global.u64 	%rd21, %rd18;
	mul.lo.s32 	%r52, %r39, %r38;
	div.s32 	%r2, %r1, %r52;
	div.s32 	%r3, %r1, %r39;
	mul.wide.s32 	%rd22, %r1, 20;
	add.s64 	%rd23, %rd21, %rd22;
	add.s64 	%rd3, %rd23, 16;
	ld.global.f32 	%f9, [%rd23+16];
	setp.neu.f32 	%p2, %f9, 0f42C80000;
	mov.f32 	%f206, 0f3F800000;
	@%p2 bra 	$L__BB3_3;
	mul.wide.s32 	%rd42, %r1, 32;
	add.s64 	%rd43, %rd1, %rd42;
	mov.b32 	%r127, 0;
	st.global.u32 	[%rd43+8], %r127;
	st.global.u32 	[%rd43+4], %r127;
	st.global.u32 	[%rd43], %r127;
	st.global.u32 	[%rd43+20], %r127;
	st.global.u32 	[%rd43+16], %r127;
	st.global.u32 	[%rd43+12], %r127;
	st.global.u32 	[%rd43+28], %r127;
	bra.uni 	$L__BB3_40;
$L__BB3_3:
	cvt.rn.f64.s32 	%fd1, %r38;
	add.f64 	%fd2, %fd1, 0d400921FB54442D18;
	add.f64 	%fd3, %fd1, 0dC00921FB54442D18;
	div.rn.f64 	%fd4, %fd2, %fd3;
	cvt.rn.f32.f64 	%f10, %fd4;
	cvt.rn.f32.s32 	%f60, %r2;
	mul.f32 	%f11, %f58, %f60;
	mul.f32 	%f61, %f11, 0f3F000000;
	cvt.rzi.f32.f32 	%f62, %f61;
	add.f32 	%f63, %f62, %f62;
	sub.f32 	%f64, %f11, %f63;
	abs.f32 	%f12, %f64;
	abs.f32 	%f13, %f10;
	setp.lt.f32 	%p3, %f13, 0f00800000;
	mul.f32 	%f65, %f13, 0f4B800000;
	selp.f32 	%f66, %f65, %f13, %p3;
	selp.f32 	%f67, 0fC1C00000, 0f00000000, %p3;
	mov.b32 	%r53, %f66;
	add.s32 	%r54, %r53, -1060439283;
	and.b32  	%r55, %r54, -8388608;
	sub.s32 	%r56, %r53, %r55;
	mov.b32 	%f68, %r56;
	cvt.rn.f32.s32 	%f69, %r55;
	fma.rn.f32 	%f70, %f69, 0f34000000, %f67;
	add.f32 	%f71, %f68, 0fBF800000;
	add.f32 	%f72, %f68, 0f3F800000;
	rcp.approx.ftz.f32 	%f73, %f72;
	add.f32 	%f74, %f71, %f71;
	mul.f32 	%f75, %f74, %f73;
	mul.f32 	%f76, %f75, %f75;
	sub.f32 	%f77, %f71, %f75;
	add.f32 	%f78, %f77, %f77;
	neg.f32 	%f79, %f75;
	fma.rn.f32 	%f80, %f79, %f71, %f78;
	mul.rn.f32 	%f81, %f73, %f80;
	fma.rn.f32 	%f82, %f76, 0f3A2C32E4, 0f3B52E7DB;
	fma.rn.f32 	%f83, %f82, %f76, 0f3C93BB73;
	fma.rn.f32 	%f84, %f83, %f76, 0f3DF6384F;
	mul.rn.f32 	%f85, %f84, %f76;
	fma.rn.f32 	%f86, %f75, 0f3FB8AA3B, %f70;
	sub.f32 	%f87, %f70, %f86;
	fma.rn.f32 	%f88, %f75, 0f3FB8AA3B, %f87;
	fma.rn.f32 	%f89, %f81, 0f3FB8AA3B, %f88;
	fma.rn.f32 	%f90, %f75, 0f32A55E34, %f89;
	mul.f32 	%f91, %f85, 0f40400000;
	fma.rn.f32 	%f92, %f91, %f81, %f90;
	fma.rn.f32 	%f93, %f85, %f75, %f92;
	add.rn.f32 	%f14, %f86, %f93;
	neg.f32 	%f94, %f86;
	add.rn.f32 	%f95, %f14, %f94;
	neg.f32 	%f96, %f95;
	add.rn.f32 	%f15, %f93, %f96;
	mul.rn.f32 	%f97, %f14, %f11;
	neg.f32 	%f98, %f97;
	fma.rn.f32 	%f99, %f14, %f11, %f98;
	fma.rn.f32 	%f100, %f15, %f11, %f99;
	cvt.rni.f32.f32 	%f101, %f97;
	sub.f32 	%f102, %f97, %f101;
	add.f32 	%f103, %f102, %f100;
	fma.rn.f32 	%f104, %f103, 0f391FCB8E, 0f3AAF85ED;
	fma.rn.f32 	%f105, %f104, %f103, 0f3C1D9856;
	fma.rn.f32 	%f106, %f105, %f103, 0f3D6357BB;
	fma.rn.f32 	%f107, %f106, %f103, 0f3E75FDEC;
	fma.rn.f32 	%f108, %f107, %f103, 0f3F317218;
	fma.rn.f32 	%f109, %f108, %f103, 0f3F800000;
	cvt.rzi.s32.f32 	%r57, %f101;
	setp.gt.f32 	%p4, %f101, 0f00000000;
	selp.b32 	%r58, 0, -2097152000, %p4;
	add.s32 	%r59, %r58, 2130706432;
	mov.b32 	%f110, %r59;
	mul.f32 	%f111, %f109, %f110;
	shl.b32 	%r60, %r57, 23;
	sub.s32 	%r61, %r60, %r58;
	mov.b32 	%f112, %r61;
	mul.f32 	%f113, %f111, %f112;
	abs.f32 	%f114, %f97;
	setp.gt.f32 	%p5, %f114, 0f43180000;
	setp.lt.f32 	%p6, %f97, 0f00000000;
	selp.f32 	%f115, 0f00000000, 0f7F800000, %p6;
	selp.f32 	%f16, %f115, %f113, %p5;
	setp.eq.f32 	%p7, %f10, 0f3F800000;
	setp.eq.f32 	%p8, %f11, 0f00000000;
	or.pred  	%p9, %p7, %p8;
	@%p9 bra 	$L__BB3_11;
	setp.num.f32 	%p10, %f13, %f13;
	abs.f32 	%f116, %f11;
	setp.num.f32 	%p11, %f116, %f116;
	and.pred  	%p12, %p10, %p11;
	@%p12 bra 	$L__BB3_6;
	add.rn.f32 	%f206, %f10, %f11;
	bra.uni 	$L__BB3_11;
$L__BB3_6:
	setp.neu.f32 	%p13, %f10, 0f00000000;
	setp.neu.f32 	%p14, %f13, 0f7F800000;
	and.pred  	%p15, %p13, %p14;
	@%p15 bra 	$L__BB3_8;
	setp.neu.f32 	%p22, %f12, 0f3F800000;
	add.f32 	%f121, %f10, %f10;
	mov.b32 	%r62, %f121;
	setp.lt.f32 	%p23, %f11, 0f00000000;
	xor.b32  	%r63, %r62, 2139095040;
	selp.b32 	%r64, %r63, %r62, %p23;
	and.b32  	%r65, %r64, 2147483647;
	selp.b32 	%r66, %r65, %r64, %p22;
	mov.b32 	%f206, %r66;
	bra.uni 	$L__BB3_11;
$L__BB3_8:
	setp.eq.f32 	%p16, %f10, 0fBF800000;
	setp.eq.f32 	%p17, %f116, 0f7F800000;
	and.pred  	%p18, %p16, %p17;
	@%p18 bra 	$L__BB3_11;
	setp.geu.f32 	%p19, %f10, 0f00000000;
	mov.f32 	%f206, %f16;
	@%p19 bra 	$L__BB3_11;
	setp.neu.f32 	%p20, %f12, 0f3F800000;
	neg.f32 	%f118, %f16;
	selp.f32 	%f119, %f16, %f118, %p20;
	cvt.rmi.f32.f32 	%f120, %f11;
	setp.neu.f32 	%p21, %f11, %f120;
	selp.f32 	%f206, 0f7FFFFFFF, %f119, %p21;
$L__BB3_11:
	mul.f32 	%f22, %f210, %f206;
	rem.s32 	%r67, %r3, %r38;
	cvt.rn.f32.s32 	%f122, %r67;
	cvt.rn.f32.s32 	%f123, %r38;
	div.rn.f32 	%f124, %f122, %f123;
	mul.f32 	%f125, %f124, 0f40C90FDB;
	cvt.f64.f32 	%fd5, %f125;
	add.f64 	%fd6, %fd5, 0dC00921FB54442D18;
	cvt.rn.f32.f64 	%f23, %fd6;
	mul.f32 	%f126, %f23, 0f3F22F983;
	cvt.rni.s32.f32 	%r135, %f126;
	cvt.rn.f32.s32 	%f127, %r135;
	fma.rn.f32 	%f128, %f127, 0fBFC90FDA, %f23;
	fma.rn.f32 	%f129, %f127, 0fB3A22168, %f128;
	fma.rn.f32 	%f208, %f127, 0fA7C234C5, %f129;
	abs.f32 	%f25, %f23;
	setp.ltu.f32 	%p24, %f25, 0f47CE4780;
	mov.u32 	%r131, %r135;
	mov.f32 	%f207, %f208;
	@%p24 bra 	$L__BB3_19;
	setp.neu.f32 	%p25, %f25, 0f7F800000;
	@%p25 bra 	$L__BB3_14;
	mov.f32 	%f132, 0f00000000;
	mul.rn.f32 	%f207, %f23, %f132;
	mov.b32 	%r131, 0;
	bra.uni 	$L__BB3_19;
$L__BB3_14:
	mov.b32 	%r5, %f23;
	shl.b32 	%r69, %r5, 8;
	or.b32  	%r6, %r69, -2147483648;
	mov.b64 	%rd46, 0;
	mov.b32 	%r128, 0;
	mov.u64 	%rd44, __cudart_i2opi_f;
	mov.u64 	%rd45, %rd2;
$L__BB3_15:
	.pragma "nounroll";
	ld.global.nc.u32 	%r70, [%rd44];
	mad.wide.u32 	%rd26, %r70, %r6, %rd46;
	shr.u64 	%rd46, %rd26, 32;
	st.local.u32 	[%rd45], %rd26;
	add.s32 	%r128, %r128, 1;
	add.s64 	%rd45, %rd45, 4;
	add.s64 	%rd44, %rd44, 4;
	setp.ne.s32 	%p26, %r128, 6;
	@%p26 bra 	$L__BB3_15;
	shr.u32 	%r71, %r5, 23;
	st.local.u32 	[%rd2+24], %rd46;
	and.b32  	%r9, %r71, 31;
	and.b32  	%r72, %r71, 224;
	add.s32 	%r73, %r72, -128;
	shr.u32 	%r74, %r73, 5;
	mul.wide.u32 	%rd27, %r74, 4;
	sub.s64 	%rd10, %rd2, %rd27;
	ld.local.u32 	%r129, [%rd10+24];
	ld.local.u32 	%r130, [%rd10+20];
	setp.eq.s32 	%p27, %r9, 0;
	@%p27 bra 	$L__BB3_18;
	shf.l.wrap.b32 	%r129, %r130, %r129, %r9;
	ld.local.u32 	%r75, [%rd10+16];
	shf.l.wrap.b32 	%r130, %r75, %r130, %r9;
$L__BB3_18:
	shr.u32 	%r76, %r129, 30;
	shf.l.wrap.b32 	%r77, %r130, %r129, 2;
	shl.b32 	%r78, %r130, 2;
	shr.u32 	%r79, %r77, 31;
	add.s32 	%r80, %r79, %r76;
	neg.s32 	%r81, %r80;
	setp.lt.s32 	%p28, %r5, 0;
	selp.b32 	%r131, %r81, %r80, %p28;
	xor.b32  	%r82, %r77, %r5;
	shr.s32 	%r83, %r77, 31;
	xor.b32  	%r84, %r83, %r77;
	xor.b32  	%r85, %r83, %r78;
	cvt.u64.u32 	%rd28, %r84;
	shl.b64 	%rd29, %rd28, 32;
	cvt.u64.u32 	%rd30, %r85;
	or.b64  	%rd31, %rd29, %rd30;
	cvt.rn.f64.s64 	%fd7, %rd31;
	mul.f64 	%fd8, %fd7, 0d3BF921FB54442D19;
	cvt.rn.f32.f64 	%f130, %fd8;
	neg.f32 	%f131, %f130;
	setp.lt.s32 	%p29, %r82, 0;
	selp.f32 	%f207, %f131, %f130, %p29;
$L__BB3_19:
	add.s32 	%r87, %r131, 1;
	mul.rn.f32 	%f133, %f207, %f207;
	and.b32  	%r88, %r131, 1;
	setp.eq.b32 	%p31, %r88, 1;
	selp.f32 	%f134, %f207, 0f3F800000, %p31;
	fma.rn.f32 	%f135, %f133, %f134, 0f00000000;
	fma.rn.f32 	%f136, %f133, 0f37CBAC00, 0fBAB607ED;
	selp.f32 	%f137, 0fB94D4153, %f136, %p31;
	selp.f32 	%f138, 0f3C0885E4, 0f3D2AAABB, %p31;
	fma.rn.f32 	%f139, %f137, %f133, %f138;
	selp.f32 	%f140, 0fBE2AAAA8, 0fBEFFFFFF, %p31;
	fma.rn.f32 	%f141, %f139, %f133, %f140;
	fma.rn.f32 	%f142, %f141, %f135, %f134;
	and.b32  	%r89, %r87, 2;
	setp.eq.s32 	%p32, %r89, 0;
	mov.f32 	%f143, 0f00000000;
	sub.f32 	%f144, %f143, %f142;
	selp.f32 	%f29, %f142, %f144, %p32;
	@%p24 bra 	$L__BB3_27;
	setp.neu.f32 	%p33, %f25, 0f7F800000;
	@%p33 bra 	$L__BB3_22;
	mov.f32 	%f147, 0f00000000;
	mul.rn.f32 	%f208, %f23, %f147;
	mov.b32 	%r135, 0;
	bra.uni 	$L__BB3_27;
$L__BB3_22:
	mov.b32 	%r18, %f23;
	shl.b32 	%r91, %r18, 8;
	or.b32  	%r19, %r91, -2147483648;
	mov.b64 	%rd49, 0;
	mov.b32 	%r132, 0;
	mov.u64 	%rd47, __cudart_i2opi_f;
	mov.u64 	%rd48, %rd2;
$L__BB3_23:
	.pragma "nounroll";
	ld.global.nc.u32 	%r92, [%rd47];
	mad.wide.u32 	%rd34, %r92, %r19, %rd49;
	shr.u64 	%rd49, %rd34, 32;
	st.local.u32 	[%rd48], %rd34;
	add.s32 	%r132, %r132, 1;
	add.s64 	%rd48, %rd48, 4;
	add.s64 	%rd47, %rd47, 4;
	setp.ne.s32 	%p34, %r132, 6;
	@%p34 bra 	$L__BB3_23;
	shr.u32 	%r93, %r18, 23;
	st.local.u32 	[%rd2+24], %rd49;
	and.b32  	%r22, %r93, 31;
	and.b32  	%r94, %r93, 224;
	add.s32 	%r95, %r94, -128;
	shr.u32 	%r96, %r95, 5;
	mul.wide.u32 	%rd35, %r96, 4;
	sub.s64 	%rd17, %rd2, %rd35;
	ld.local.u32 	%r133, [%rd17+24];
	ld.local.u32 	%r134, [%rd17+20];
	setp.eq.s32 	%p35, %r22, 0;
	@%p35 bra 	$L__BB3_26;
	shf.l.wrap.b32 	%r133, %r134, %r133, %r22;
	ld.local.u32 	%r97, [%rd17+16];
	shf.l.wrap.b32 	%r134, %r97, %r134, %r22;
$L__BB3_26:
	shr.u32 	%r98, %r133, 30;
	shf.l.wrap.b32 	%r99, %r134, %r133, 2;
	shl.b32 	%r100, %r134, 2;
	shr.u32 	%r101, %r99, 31;
	add.s32 	%r102, %r101, %r98;
	neg.s32 	%r103, %r102;
	setp.lt.s32 	%p36, %r18, 0;
	selp.b32 	%r135, %r103, %r102, %p36;
	xor.b32  	%r104, %r99, %r18;
	shr.s32 	%r105, %r99, 31;
	xor.b32  	%r106, %r105, %r99;
	xor.b32  	%r107, %r105, %r100;
	cvt.u64.u32 	%rd36, %r106;
	shl.b64 	%rd37, %rd36, 32;
	cvt.u64.u32 	%rd38, %r107;
	or.b64  	%rd39, %rd37, %rd38;
	cvt.rn.f64.s64 	%fd9, %rd39;
	mul.f64 	%fd10, %fd9, 0d3BF921FB54442D19;
	cvt.rn.f32.f64 	%f145, %fd10;
	neg.f32 	%f146, %f145;
	setp.lt.s32 	%p37, %r104, 0;
	selp.f32 	%f208, %f146, %f145, %p37;
$L__BB3_27:
	mul.rn.f32 	%f148, %f208, %f208;
	and.b32  	%r110, %r135, 1;
	setp.eq.b32 	%p38, %r110, 1;
	selp.f32 	%f149, 0f3F800000, %f208, %p38;
	fma.rn.f32 	%f150, %f148, %f149, 0f00000000;
	fma.rn.f32 	%f151, %f148, 0f37CBAC00, 0fBAB607ED;
	selp.f32 	%f152, %f151, 0fB94D4153, %p38;
	selp.f32 	%f153, 0f3D2AAABB, 0f3C0885E4, %p38;
	fma.rn.f32 	%f154, %f152, %f148, %f153;
	selp.f32 	%f155, 0fBEFFFFFF, 0fBE2AAAA8, %p38;
	fma.rn.f32 	%f156, %f154, %f148, %f155;
	fma.rn.f32 	%f157, %f156, %f150, %f149;
	and.b32  	%r111, %r135, 2;
	setp.eq.s32 	%p39, %r111, 0;
	mov.f32 	%f158, 0f00000000;
	sub.f32 	%f159, %f158, %f157;
	selp.f32 	%f160, %f157, %f159, %p39;
	mul.f32 	%f161, %f22, %f160;
	mul.f32 	%f162, %f22, %f29;
	mul.f32 	%f163, %f162, 0f3FCCCCCD;
	fma.rn.f32 	%f164, %f55, %f163, %f51;
	fma.rn.f32 	%f165, %f6, %f161, %f164;
	fma.rn.f32 	%f166, %f56, %f163, %f52;
	fma.rn.f32 	%f167, %f7, %f161, %f166;
	fma.rn.f32 	%f168, %f57, %f163, %f53;
	fma.rn.f32 	%f169, %f8, %f161, %f168;
	fma.rn.f32 	%f33, %f9, %f165, %f47;
	fma.rn.f32 	%f34, %f9, %f167, %f48;
	fma.rn.f32 	%f35, %f9, %f169, %f49;
	ld.global.u32 	%r31, [%rd3+-4];
	setp.lt.s32 	%p40, %r31, 1;
	mov.b32 	%r136, 0;
	mov.u32 	%r137, %r136;
	mov.u32 	%r138, %r136;
	@%p40 bra 	$L__BB3_29;
	ld.global.u32 	%r112, [%rd3+-16];
	div.s32 	%r137, %r112, %r31;
	ld.global.u32 	%r113, [%rd3+-12];
	div.s32 	%r136, %r113, %r31;
	ld.global.u32 	%r114, [%rd3+-8];
	div.s32 	%r138, %r114, %r31;
$L__BB3_29:
	setp.lt.s32 	%p41, %r2, 1;
	mov.f32 	%f209, 0f3F800000;
	@%p41 bra 	$L__BB3_39;
	setp.eq.f32 	%p42, %f10, 0f3F800000;
	add.s32 	%r115, %r2, -1;
	cvt.rn.f32.u32 	%f171, %r115;
	mul.f32 	%f172, %f58, %f171;
	mul.f32 	%f173, %f172, 0f3F000000;
	cvt.rzi.f32.f32 	%f174, %f173;
	add.f32 	%f175, %f174, %f174;
	sub.f32 	%f176, %f172, %f175;
	abs.f32 	%f37, %f176;
	mul.rn.f32 	%f177, %f14, %f172;
	neg.f32 	%f178, %f177;
	fma.rn.f32 	%f179, %f14, %f172, %f178;
	fma.rn.f32 	%f180, %f15, %f172, %f179;
	cvt.rni.f32.f32 	%f181, %f177;
	sub.f32 	%f182, %f177, %f181;
	add.f32 	%f183, %f182, %f180;
	fma.rn.f32 	%f184, %f183, 0f391FCB8E, 0f3AAF85ED;
	fma.rn.f32 	%f185, %f184, %f183, 0f3C1D9856;
	fma.rn.f32 	%f186, %f185, %f183, 0f3D6357BB;
	fma.rn.f32 	%f187, %f186, %f183, 0f3E75FDEC;
	fma.rn.f32 	%f188, %f187, %f183, 0f3F317218;
	fma.rn.f32 	%f189, %f188, %f183, 0f3F800000;
	cvt.rzi.s32.f32 	%r116, %f181;
	setp.gt.f32 	%p43, %f181, 0f00000000;
	selp.b32 	%r117, 0, -2097152000, %p43;
	add.s32 	%r118, %r117, 2130706432;
	mov.b32 	%f190, %r118;
	mul.f32 	%f191, %f189, %f190;
	shl.b32 	%r119, %r116, 23;
	sub.s32 	%r120, %r119, %r117;
	mov.b32 	%f192, %r120;
	mul.f32 	%f193, %f191, %f192;
	abs.f32 	%f194, %f177;
	setp.gt.f32 	%p44, %f194, 0f43180000;
	setp.lt.f32 	%p45, %f177, 0f00000000;
	selp.f32 	%f195, 0f00000000, 0f7F800000, %p45;
	selp.f32 	%f38, %f195, %f193, %p44;
	setp.eq.f32 	%p46, %f172, 0f00000000;
	or.pred  	%p47, %p42, %p46;
	@%p47 bra 	$L__BB3_38;
	setp.num.f32 	%p48, %f13, %f13;
	abs.f32 	%f196, %f172;
	setp.num.f32 	%p49, %f196, %f196;
	and.pred  	%p50, %p48, %p49;
	@%p50 bra 	$L__BB3_33;
	add.rn.f32 	%f209, %f10, %f172;
	bra.uni 	$L__BB3_38;
$L__BB3_33:
	setp.neu.f32 	%p51, %f10, 0f00000000;
	setp.neu.f32 	%p52, %f13, 0f7F800000;
	and.pred  	%p53, %p51, %p52;
	@%p53 bra 	$L__BB3_35;
	setp.neu.f32 	%p60, %f37, 0f3F800000;
	add.f32 	%f201, %f10, %f10;
	mov.b32 	%r121, %f201;
	setp.lt.f32 	%p61, %f172, 0f00000000;
	xor.b32  	%r122, %r121, 2139095040;
	selp.b32 	%r123, %r122, %r121, %p61;
	and.b32  	%r124, %r123, 2147483647;
	selp.b32 	%r125, %r124, %r123, %p60;
	mov.b32 	%f209, %r125;
	bra.uni 	$L__BB3_38;
$L__BB3_35:
	setp.eq.f32 	%p54, %f10, 0fBF800000;
	setp.eq.f32 	%p55, %f196, 0f7F800000;
	and.pred  	%p56, %p54, %p55;
	@%p56 bra 	$L__BB3_38;
	setp.geu.f32 	%p57, %f10, 0f00000000;
	mov.f32 	%f209, %f38;
	@%p57 bra 	$L__BB3_38;
	setp.neu.f32 	%p58, %f37, 0f3F800000;
	neg.f32 	%f198, %f38;
	selp.f32 	%f199, %f38, %f198, %p58;
	cvt.rmi.f32.f32 	%f200, %f172;
	setp.neu.f32 	%p59, %f172, %f200;
	selp.f32 	%f209, 0f7FFFFFFF, %f199, %p59;
$L__BB3_38:
	mul.f32 	%f210, %f210, %f209;
$L__BB3_39:
	sub.f32 	%f202, %f22, %f210;
	mul.f32 	%f203, %f9, %f202;
	mul.wide.s32 	%rd40, %r1, 32;
	add.s64 	%rd41, %rd1, %rd40;
	st.global.f32 	[%rd41], %f33;
	st.global.f32 	[%rd41+4], %f34;
	st.global.f32 	[%rd41+8], %f35;
	st.global.u32 	[%rd41+12], %r137;
	st.global.u32 	[%rd41+16], %r136;
	st.global.u32 	[%rd41+20], %r138;
	st.global.f32 	[%rd41+24], %f203;
	mov.b32 	%r126, 1;
	st.global.u32 	[%rd41+28], %r126;
$L__BB3_40:
	ret;

}
	// .globl	_Z25fill_empty_buffers_kernelP9Point_rgbS0_iiifff
.visible .entry _Z25fill_empty_buffers_kernelP9Point_rgbS0_iiifff(
	.param .u64 .ptr .align 1 _Z25fill_empty_buffers_kernelP9Point_rgbS0_iiifff_param_0,
	.param .u64 .ptr .align 1 _Z25fill_empty_buffers_kernelP9Point_rgbS0_iiifff_param_1,
	.param .u32 _Z25fill_empty_buffers_kernelP9Point_rgbS0_iiifff_param_2,
	.param .u32 _Z25fill_empty_buffers_kernelP9Point_rgbS0_iiifff_param_3,
	.param .u32 _Z25fill_empty_buffers_kernelP9Point_rgbS0_iiifff_param_4,
	.param .f32 _Z25fill_empty_buffers_kernelP9Point_rgbS0_iiifff_param_5,
	.param .f32 _Z25fill_empty_buffers_kernelP9Point_rgbS0_iiifff_param_6,
	.param .f32 _Z25fill_empty_buffers_kernelP9Point_rgbS0_iiifff_param_7
)
{
	.reg .pred 	%p<82>;
	.reg .b32 	%r<122>;
	.reg .b32 	%f<200>;
	.reg .b64 	%rd<40>;
	.reg .b64 	%fd<14>;

	ld.param.u64 	%rd18, [_Z25fill_empty_buffers_kernelP9Point_rgbS0_iiifff_param_0];
	ld.param.u64 	%rd19, [_Z25fill_empty_buffers_kernelP9Point_rgbS0_iiifff_param_1];
	ld.param.u32 	%r35, [_Z25fill_empty_buffers_kernelP9Point_rgbS0_iiifff_param_2];
	ld.param.u32 	%r36, [_Z25fill_empty_buffers_kernelP9Point_rgbS0_iiifff_param_3];
	ld.param.u32 	%r37, [_Z25fill_empty_buffers_kernelP9Point_rgbS0_iiifff_param_4];
	ld.param.f32 	%f26, [_Z25fill_empty_buffers_kernelP9Point_rgbS0_iiifff_param_6];
	cvta.to.global.u64 	%rd1, %rd18;
	mov.u32 	%r38, %tid.x;
	mov.u32 	%r39, %ctaid.x;
	mov.u32 	%r40, %ntid.x;
	mad.lo.s32 	%r1, %r39, %r40, %r38;
	mul.lo.s32 	%r41, %r36, %r35;
	mul.lo.s32 	%r42, %r41, %r37;
	setp.ge.s32 	%p5, %r1, %r42;
	@%p5 bra 	$L__BB4_37;
	cvta.to.global.u64 	%rd20, %rd19;
	mul.lo.s32 	%r43, %r37, %r36;
	div.s32 	%r2, %r1, %r43;
	div.s32 	%r44, %r1, %r37;
	rem.s32 	%r3, %r44, %r36;
	mul.lo.s32 	%r45, %r44, %r37;
	sub.s32 	%r4, %r1, %r45;
	mad.lo.s32 	%r46, %r2, %r36, %r3;
	mad.lo.s32 	%r47, %r46, %r37, %r4;
	mul.wide.s32 	%rd21, %r47, 20;
	add.s64 	%rd2, %rd20, %rd21;
	add.s64 	%rd3, %rd1, %rd21;
	ld.global.f32 	%f1, [%rd3+16];
	setp.neu.f32 	%p6, %f1, 0f42C80000;
	@%p6 bra 	$L__BB4_38;
	sub.s32 	%r5, %r35, %r2;
	setp.lt.s32 	%p7, %r5, 1;
	mov.b32 	%r111, 0;
	@%p7 bra 	$L__BB4_13;
	abs.f32 	%f28, %f26;
	setp.lt.f32 	%p8, %f28, 0f00800000;
	mul.f32 	%f29, %f28, 0f4B800000;
	selp.f32 	%f30, %f29, %f28, %p8;
	selp.f32 	%f31, 0fC1C00000, 0f00000000, %p8;
	mov.b32 	%r50, %f30;
	add.s32 	%r51, %r50, -1060439283;
	and.b32  	%r52, %r51, -8388608;
	sub.s32 	%r53, %r50, %r52;
	mov.b32 	%f32, %r53;
	cvt.rn.f32.s32 	%f33, %r52;
	fma.rn.f32 	%f34, %f33, 0f34000000, %f31;
	add.f32 	%f35, %f32, 0fBF800000;
	add.f32 	%f36, %f32, 0f3F800000;
	rcp.approx.ftz.f32 	%f37, %f36;
	add.f32 	%f38, %f35, %f35;
	mul.f32 	%f39, %f38, %f37;
	mul.f32 	%f40, %f39, %f39;
	sub.f32 	%f41, %f35, %f39;
	add.f32 	%f42, %f41, %f41;
	neg.f32 	%f43, %f39;
	fma.rn.f32 	%f44, %f43, %f35, %f42;
	mul.rn.f32 	%f45, %f37, %f44;
	fma.rn.f32 	%f46, %f40, 0f3A2C32E4, 0f3B52E7DB;
	fma.rn.f32 	%f47, %f46, %f40, 0f3C93BB73;
	fma.rn.f32 	%f48, %f47, %f40, 0f3DF6384F;
	mul.rn.f32 	%f49, %f48, %f40;
	fma.rn.f32 	%f50, %f39, 0f3FB8AA3B, %f34;
	sub.f32 	%f51, %f34, %f50;
	fma.rn.f32 	%f52, %f39, 0f3FB8AA3B, %f51;
	fma.rn.f32 	%f53, %f45, 0f3FB8AA3B, %f52;
	fma.rn.f32 	%f54, %f39, 0f32A55E34, %f53;
	mul.f32 	%f55, %f49, 0f40400000;
	fma.rn.f32 	%f56, %f55, %f45, %f54;
	fma.rn.f32 	%f57, %f49, %f39, %f56;
	add.rn.f32 	%f3, %f50, %f57;
	neg.f32 	%f58, %f50;
	add.rn.f32 	%f59, %f3, %f58;
	neg.f32 	%f60, %f59;
	add.rn.f32 	%f4, %f57, %f60;
	setp.eq.f32 	%p9, %f26, 0f3F800000;
	setp.nan.f32 	%p10, %f28, %f28;
	setp.eq.f32 	%p11, %f26, 0f00000000;
	setp.eq.f32 	%p12, %f28, 0f7F800000;
	or.pred  	%p1, %p11, %p12;
	setp.eq.f32 	%p13, %f26, 0fBF800000;
	setp.geu.f32 	%p14, %f26, 0f00000000;
	add.f32 	%f61, %f26, %f26;
	mov.b32 	%r6, %f61;
	xor.b32  	%r7, %r6, 2139095040;
	cvt.rn.f32.s32 	%f62, %r2;
	mul.f32 	%f63, %f62, 0f3F000000;
	cvt.rzi.f32.f32 	%f64, %f63;
	add.f32 	%f65, %f64, %f64;
	sub.f32 	%f66, %f62, %f65;
	abs.f32 	%f67, %f66;
	setp.neu.f32 	%p15, %f67, 0f3F800000;
	mul.rn.f32 	%f68, %f3, %f62;
	neg.f32 	%f69, %f68;
	fma.rn.f32 	%f70, %f3, %f62, %f69;
	fma.rn.f32 	%f71, %f4, %f62, %f70;
	cvt.rni.f32.f32 	%f72, %f68;
	sub.f32 	%f73, %f68, %f72;
	add.f32 	%f74, %f73, %f71;
	fma.rn.f32 	%f75, %f74, 0f391FCB8E, 0f3AAF85ED;
	fma.rn.f32 	%f76, %f75, %f74, 0f3C1D9856;
	fma.rn.f32 	%f77, %f76, %f74, 0f3D6357BB;
	fma.rn.f32 	%f78, %f77, %f74, 0f3E75FDEC;
	fma.rn.f32 	%f79, %f78, %f74, 0f3F317218;
	fma.rn.f32 	%f80, %f79, %f74, 0f3F800000;
	cvt.rzi.s32.f32 	%r54, %f72;
	setp.gt.f32 	%p16, %f72, 0f00000000;
	selp.b32 	%r55, 0, -2097152000, %p16;
	add.s32 	%r56, %r55, 2130706432;
	mov.b32 	%f81, %r56;
	mul.f32 	%f82, %f80, %f81;
	shl.b32 	%r57, %r54, 23;
	sub.s32 	%r58, %r57, %r55;
	mov.b32 	%f83, %r58;
	mul.f32 	%f84, %f82, %f83;
	abs.f32 	%f85, %f68;
	setp.gt.f32 	%p17, %f85, 0f43180000;
	setp.lt.f32 	%p18, %f68, 0f00000000;
	selp.f32 	%f86, 0f00000000, 0f7F800000, %p18;
	selp.f32 	%f87, %f86, %f84, %p17;
	setp.eq.s32 	%p19, %r2, 0;
	or.pred  	%p20, %p9, %p19;
	abs.f32 	%f88, %f62;
	setp.nan.f32 	%p21, %f88, %f88;
	setp.eq.f32 	%p22, %f88, 0f7F800000;
	and.pred  	%p23, %p13, %p22;
	neg.f32 	%f90, %f87;
	selp.f32 	%f91, %f87, %f90, %p15;
	setp.lt.s32 	%p24, %r2, 0;
	selp.b32 	%r59, %r7, %r6, %p24;
	and.b32  	%r60, %r59, 2147483647;
	selp.b32 	%r61, %r60, %r59, %p15;
	mov.b32 	%f92, %r61;
	add.rn.f32 	%f93, %f26, %f62;
	or.pred  	%p25, %p20, %p10;
	or.pred  	%p2, %p25, %p21;
	selp.f32 	%f5, 0f3F800000, %f93, %p20;
	selp.f32 	%f94, 0f3F800000, %f87, %p23;
	selp.f32 	%f95, %f92, %f94, %p1;
	selp.f32 	%f96, %f95, %f91, %p14;
	selp.f32 	%f97, %f95, %f96, %p23;
	selp.f32 	%f6, %f95, %f97, %p1;
	mov.b32 	%r110, 0;
	selp.f32 	%f125, %f5, %f6, %p2;
$L__BB4_4:
	mov.u32 	%r111, %r110;
	setp.eq.f32 	%p26, %f26, 0f3F800000;
	add.s32 	%r9, %r111, %r2;
	cvt.rn.f32.s32 	%f7, %r9;
	mul.f32 	%f99, %f7, 0f3F000000;
	cvt.rzi.f32.f32 	%f100, %f99;
	add.f32 	%f101, %f100, %f100;
	sub.f32 	%f102, %f7, %f101;
	abs.f32 	%f8, %f102;
	mul.rn.f32 	%f103, %f3, %f7;
	neg.f32 	%f104, %f103;
	fma.rn.f32 	%f105, %f3, %f7, %f104;
	fma.rn.f32 	%f106, %f4, %f7, %f105;
	cvt.rni.f32.f32 	%f107, %f103;
	sub.f32 	%f108, %f103, %f107;
	add.f32 	%f109, %f108, %f106;
	fma.rn.f32 	%f110, %f109, 0f391FCB8E, 0f3AAF85ED;
	fma.rn.f32 	%f111, %f110, %f109, 0f3C1D9856;
	fma.rn.f32 	%f112, %f111, %f109, 0f3D6357BB;
	fma.rn.f32 	%f113, %f112, %f109, 0f3E75FDEC;
	fma.rn.f32 	%f114, %f113, %f109, 0f3F317218;
	fma.rn.f32 	%f115, %f114, %f109, 0f3F800000;
	cvt.rzi.s32.f32 	%r62, %f107;
	setp.gt.f32 	%p27, %f107, 0f00000000;
	selp.b32 	%r63, 0, -2097152000, %p27;
	add.s32 	%r64, %r63, 2130706432;
	mov.b32 	%f116, %r64;
	mul.f32 	%f117, %f115, %f116;
	shl.b32 	%r65, %r62, 23;
	sub.s32 	%r66, %r65, %r63;
	mov.b32 	%f118, %r66;
	mul.f32 	%f119, %f117, %f118;
	abs.f32 	%f120, %f103;
	setp.gt.f32 	%p28, %f120, 0f43180000;
	setp.lt.f32 	%p29, %f103, 0f00000000;
	selp.f32 	%f121, 0f00000000, 0f7F800000, %p29;
	selp.f32 	%f9, %f121, %f119, %p28;
	setp.eq.s32 	%p30, %r9, 0;
	or.pred  	%p31, %p26, %p30;
	mov.f32 	%f198, 0f3F800000;
	@%p31 bra 	$L__BB4_11;
	setp.num.f32 	%p32, %f28, %f28;
	abs.f32 	%f122, %f7;
	setp.num.f32 	%p33, %f122, %f122;
	and.pred  	%p34, %p32, %p33;
	@%p34 bra 	$L__BB4_7;
	add.rn.f32 	%f198, %f26, %f7;
	bra.uni 	$L__BB4_11;
$L__BB4_7:
	not.pred 	%p35, %p1;
	@%p35 bra 	$L__BB4_9;
	setp.neu.f32 	%p42, %f8, 0f3F800000;
	setp.lt.s32 	%p43, %r9, 0;
	selp.b32 	%r67, %r7, %r6, %p43;
	and.b32  	%r68, %r67, 2147483647;
	selp.b32 	%r69, %r68, %r67, %p42;
	mov.b32 	%f198, %r69;
	bra.uni 	$L__BB4_11;
$L__BB4_9:
	setp.geu.f32 	%p36, %f26, 0f00000000;
	setp.eq.f32 	%p37, %f26, 0fBF800000;
	setp.eq.f32 	%p38, %f122, 0f7F800000;
	and.pred  	%p39, %p37, %p38;
	or.pred  	%p40, %p39, %p36;
	selp.f32 	%f198, 0f3F800000, %f9, %p39;
	@%p40 bra 	$L__BB4_11;
	setp.neu.f32 	%p41, %f8, 0f3F800000;
	neg.f32 	%f123, %f9;
	selp.f32 	%f198, %f9, %f123, %p41;
$L__BB4_11:
	ld.param.f32 	%f196, [_Z25fill_empty_buffers_kernelP9Point_rgbS0_iiifff_param_7];
	ld.param.f32 	%f194, [_Z25fill_empty_buffers_kernelP9Point_rgbS0_iiifff_param_5];
	mul.f32 	%f124, %f194, %f198;
	mul.f32 	%f126, %f194, %f125;
	sub.f32 	%f127, %f124, %f126;
	cvt.f64.f32 	%fd2, %f127;
	cvt.f64.f32 	%fd3, %f196;
	mul.f64 	%fd4, %fd3, 0d3FF4000000000000;
	setp.lt.f64 	%p44, %fd4, %fd2;
	@%p44 bra 	$L__BB4_13;
	add.s32 	%r110, %r111, 1;
	setp.ne.s32 	%p45, %r110, %r5;
	mov.b32 	%r111, 0;
	@%p45 bra 	$L__BB4_4;
$L__BB4_13:
	ld.param.f32 	%f195, [_Z25fill_empty_buffers_kernelP9Point_rgbS0_iiifff_param_5];
	cvt.f64.f32 	%fd1, %f195;
	cvt.rn.f32.s32 	%f16, %r2;
	mul.f32 	%f129, %f16, 0f3F000000;
	cvt.rzi.f32.f32 	%f130, %f129;
	add.f32 	%f131, %f130, %f130;
	sub.f32 	%f132, %f16, %f131;
	abs.f32 	%f17, %f132;
	abs.f32 	%f18, %f26;
	setp.lt.f32 	%p46, %f18, 0f00800000;
	mul.f32 	%f133, %f18, 0f4B800000;
	selp.f32 	%f134, %f133, %f18, %p46;
	selp.f32 	%f135, 0fC1C00000, 0f00000000, %p46;
	mov.b32 	%r71, %f134;
	add.s32 	%r72, %r71, -1060439283;
	and.b32  	%r73, %r72, -8388608;
	sub.s32 	%r74, %r71, %r73;
	mov.b32 	%f136, %r74;
	cvt.rn.f32.s32 	%f137, %r73;
	fma.rn.f32 	%f138, %f137, 0f34000000, %f135;
	add.f32 	%f139, %f136, 0fBF800000;
	add.f32 	%f140, %f136, 0f3F800000;
	rcp.approx.ftz.f32 	%f141, %f140;
	add.f32 	%f142, %f139, %f139;
	mul.f32 	%f143, %f142, %f141;
	mul.f32 	%f144, %f143, %f143;
	sub.f32 	%f145, %f139, %f143;
	add.f32 	%f146, %f145, %f145;
	neg.f32 	%f147, %f143;
	fma.rn.f32 	%f148, %f147, %f139, %f146;
	mul.rn.f32 	%f149, %f141, %f148;
	fma.rn.f32 	%f150, %f144, 0f3A2C32E4, 0f3B52E7DB;
	fma.rn.f32 	%f151, %f150, %f144, 0f3C93BB73;
	fma.rn.f32 	%f152, %f151, %f144, 0f3DF6384F;
	mul.rn.f32 	%f153, %f152, %f144;
	fma.rn.f32 	%f154, %f143, 0f3FB8AA3B, %f138;
	sub.f32 	%f155, %f138, %f154;
	fma.rn.f32 	%f156, %f143, 0f3FB8AA3B, %f155;
	fma.rn.f32 	%f157, %f149, 0f3FB8AA3B, %f156;
	fma.rn.f32 	%f158, %f143, 0f32A55E34, %f157;
	mul.f32 	%f159, %f153, 0f40400000;
	fma.rn.f32 	%f160, %f159, %f149, %f158;
	fma.rn.f32 	%f161, %f153, %f143, %f160;
	add.rn.f32 	%f162, %f154, %f161;
	neg.f32 	%f163, %f154;
	add.rn.f32 	%f164, %f162, %f163;
	neg.f32 	%f165, %f164;
	add.rn.f32 	%f166, %f161, %f165;
	mul.rn.f32 	%f167, %f162, %f16;
	neg.f32 	%f168, %f167;
	fma.rn.f32 	%f169, %f162, %f16, %f168;
	fma.rn.f32 	%f170, %f166, %f16, %f169;
	cvt.rni.f32.f32 	%f171, %f167;
	sub.f32 	%f172, %f167, %f171;
	add.f32 	%f173, %f172, %f170;
	fma.rn.f32 	%f174, %f173, 0f391FCB8E, 0f3AAF85ED;
	fma.rn.f32 	%f175, %f174, %f173, 0f3C1D9856;
	fma.rn.f32 	%f176, %f175, %f173, 0f3D6357BB;
	fma.rn.f32 	%f177, %f176, %f173, 0f3E75FDEC;
	fma.rn.f32 	%f178, %f177, %f173, 0f3F317218;
	fma.rn.f32 	%f179, %f178, %f173, 0f3F800000;
	cvt.rzi.s32.f32 	%r75, %f171;
	setp.gt.f32 	%p47, %f171, 0f00000000;
	selp.b32 	%r76, 0, -2097152000, %p47;
	add.s32 	%r77, %r76, 2130706432;
	mov.b32 	%f180, %r77;
	mul.f32 	%f181, %f179, %f180;
	shl.b32 	%r78, %r75, 23;
	sub.s32 	%r79, %r78, %r76;
	mov.b32 	%f182, %r79;
	mul.f32 	%f183, %f181, %f182;
	abs.f32 	%f184, %f167;
	setp.gt.f32 	%p48, %f184, 0f43180000;
	setp.lt.f32 	%p49, %f167, 0f00000000;
	selp.f32 	%f185, 0f00000000, 0f7F800000, %p49;
	selp.f32 	%f19, %f185, %f183, %p48;
	setp.eq.f32 	%p50, %f26, 0f3F800000;
	setp.eq.s32 	%p51, %r2, 0;
	or.pred  	%p52, %p50, %p51;
	mov.f32 	%f199, 0f3F800000;
	@%p52 bra 	$L__BB4_21;
	setp.num.f32 	%p53, %f18, %f18;
	abs.f32 	%f186, %f16;
	setp.num.f32 	%p54, %f186, %f186;
	and.pred  	%p55, %p53, %p54;
	@%p55 bra 	$L__BB4_16;
	add.rn.f32 	%f199, %f26, %f16;
	bra.uni 	$L__BB4_21;
$L__BB4_16:
	setp.neu.f32 	%p56, %f26, 0f00000000;
	setp.neu.f32 	%p57, %f18, 0f7F800000;
	and.pred  	%p58, %p56, %p57;
	@%p58 bra 	$L__BB4_18;
	setp.neu.f32 	%p64, %f17, 0f3F800000;
	add.f32 	%f189, %f26, %f26;
	mov.b32 	%r80, %f189;
	setp.lt.s32 	%p65, %r2, 0;
	xor.b32  	%r81, %r80, 2139095040;
	selp.b32 	%r82, %r81, %r80, %p65;
	and.b32  	%r83, %r82, 2147483647;
	selp.b32 	%r84, %r83, %r82, %p64;
	mov.b32 	%f199, %r84;
	bra.uni 	$L__BB4_21;
$L__BB4_18:
	setp.eq.f32 	%p59, %f26, 0fBF800000;
	setp.eq.f32 	%p60, %f186, 0f7F800000;
	and.pred  	%p61, %p59, %p60;
	@%p61 bra 	$L__BB4_21;
	setp.geu.f32 	%p62, %f26, 0f00000000;
	mov.f32 	%f199, %f19;
	@%p62 bra 	$L__BB4_21;
	setp.neu.f32 	%p63, %f17, 0f3F800000;
	neg.f32 	%f188, %f19;
	selp.f32 	%f199, %f19, %f188, %p63;
$L__BB4_21:
	ld.param.f32 	%f197, [_Z25fill_empty_buffers_kernelP9Point_rgbS0_iiifff_param_7];
	cvt.f64.f32 	%fd5, %f199;
	mul.f64 	%fd6, %fd1, 0d401921FB54442D18;
	mul.f64 	%fd7, %fd6, %fd5;
	cvt.rn.f32.s32 	%f190, %r36;
	cvt.f64.f32 	%fd8, %f190;
	div.rn.f64 	%fd9, %fd7, %fd8;
	cvt.rn.f32.f64 	%f191, %fd9;
	cvt.f64.f32 	%fd10, %f197;
	mul.f64 	%fd11, %fd10, 0d3FF4000000000000;
	cvt.f64.f32 	%fd12, %f191;
	div.rn.f64 	%fd13, %fd11, %fd12;
	cvt.rzi.s32.f64 	%r12, %fd13;
	setp.lt.u32 	%p67, %r111, 2;
	selp.b32 	%r85, 0, %r111, %p67;
	add.s32 	%r86, %r85, %r2;
	min.s32 	%r112, %r35, %r86;
	sub.s32 	%r87, %r2, %r85;
	max.s32 	%r14, %r87, 0;
	setp.lt.s32 	%p68, %r112, %r14;
	mov.pred 	%p81, -1;
	mov.b64 	%rd36, 0;
	@%p68 bra 	$L__BB4_27;
	setp.lt.s32 	%p70, %r12, 2;
	selp.b32 	%r88, 0, %r12, %p70;
	sub.s32 	%r89, %r3, %r88;
	max.s32 	%r15, %r89, 0;
	add.s32 	%r90, %r88, %r3;
	min.s32 	%r16, %r36, %r90;
	setp.lt.s32 	%p71, %r37, 1;
	@%p71 bra 	$L__BB4_27;
	mov.b64 	%rd35, 0;
	mov.b32 	%r120, 2147483647;
	mov.u64 	%rd36, %rd35;
$L__BB4_24:
	setp.lt.s32 	%p72, %r15, %r16;
	@%p72 bra 	$L__BB4_29;
$L__BB4_25:
	add.s32 	%r20, %r112, -1;
	setp.gt.s32 	%p80, %r112, %r14;
	mov.u32 	%r112, %r20;
	@%p80 bra 	$L__BB4_24;
	setp.eq.s64 	%p81, %rd35, 0;
$L__BB4_27:
	@%p81 bra 	$L__BB4_36;
	ld.global.u32 	%r100, [%rd36];
	ld.global.u32 	%r101, [%rd36+4];
	ld.global.u32 	%r102, [%rd36+8];
	ld.global.u32 	%r103, [%rd36+12];
	ld.global.f32 	%f193, [%rd36+16];
	st.global.u32 	[%rd2], %r100;
	st.global.u32 	[%rd2+4], %r101;
	st.global.u32 	[%rd2+8], %r102;
	st.global.u32 	[%rd2+12], %r103;
	st.global.f32 	[%rd2+16], %f193;
	bra.uni 	$L__BB4_37;
$L__BB4_29:
	mov.u32 	%r115, %r15;
$L__BB4_30:
	neg.s32 	%r119, %r37;
	mad.lo.s32 	%r92, %r112, %r36, %r115;
	mul.lo.s32 	%r117, %r92, %r37;
	mov.u32 	%r118, %r4;
$L__BB4_31:
	setp.gt.s32 	%p73, %r2, %r112;
	setp.eq.s64 	%p74, %rd35, 0;
	and.pred  	%p75, %p73, %p74;
	@%p75 bra 	$L__BB4_37;
	mul.wide.s32 	%rd26, %r117, 20;
	add.s64 	%rd12, %rd1, %rd26;
	ld.global.f32 	%f192, [%rd12+16];
	setp.eq.f32 	%p76, %f192, 0f42C80000;
	@%p76 bra 	$L__BB4_34;
	abs.s32 	%r93, %r118;
	sub.s32 	%r94, %r3, %r115;
	abs.s32 	%r95, %r94;
	sub.s32 	%r96, %r2, %r112;
	abs.s32 	%r97, %r96;
	add.s32 	%r98, %r95, %r97;
	add.s32 	%r99, %r98, %r93;
	setp.lt.s32 	%p77, %r99, %r120;
	selp.b64 	%rd36, %rd12, %rd36, %p77;
	add.s64 	%rd28, %rd18, %rd26;
	selp.b64 	%rd35, %rd28, %rd35, %p77;
	min.s32 	%r120, %r99, %r120;
$L__BB4_34:
	add.s32 	%r119, %r119, 1;
	setp.ne.s32 	%p78, %r119, 0;
	add.s32 	%r118, %r118, -1;
	add.s32 	%r117, %r117, 1;
	@%p78 bra 	$L__BB4_31;
	add.s32 	%r115, %r115, 1;
	setp.eq.s32 	%p79, %r115, %r16;
	@%p79 bra 	$L__BB4_25;
	bra.uni 	$L__BB4_30;
$L__BB4_36:
	mov.b32 	%r104, 0;
	st.global.u32 	[%rd2+8], %r104;
	st.global.u32 	[%rd2+4], %r104;
	st.global.u32 	[%rd2], %r104;
	mov.b32 	%r105, 1120403456;
	st.global.u32 	[%rd2+16], %r105;
	st.global.u32 	[%rd2+12], %r104;
$L__BB4_37:
	ret;
$L__BB4_38:
	ld.global.u32 	%r106, [%rd3];
	ld.global.u32 	%r107, [%rd3+4];
	ld.global.u32 	%r108, [%rd3+8];
	ld.global.u32 	%r109, [%rd3+12];
	st.global.u32 	[%rd2], %r106;
	st.global.u32 	[%rd2+4], %r107;
	st.global.u32 	[%rd2+8], %r108;
	st.global.u32 	[%rd2+12], %r109;
	st.global.f32 	[%rd2+16], %f1;
	bra.uni 	$L__BB4_37;

}
	// .globl	_Z19processPointsKernelPhiP5Point
.visible .entry _Z19processPointsKernelPhiP5Point(
	.param .u64 .ptr .align 1 _Z19processPointsKernelPhiP5Point_param_0,
	.param .u32 _Z19processPointsKernelPhiP5Point_param_1,
	.param .u64 .ptr .align 1 _Z19processPointsKernelPhiP5Point_param_2
)
{
	.reg .pred 	%p<2>;
	.reg .b16 	%rs<13>;
	.reg .b32 	%r<13>;
	.reg .b32 	%f<7>;
	.reg .b64 	%rd<11>;

	ld.param.u64 	%rd1, [_Z19processPointsKernelPhiP5Point_param_0];
	ld.param.u32 	%r2, [_Z19processPointsKernelPhiP5Point_param_1];
	ld.param.u64 	%rd2, [_Z19processPointsKernelPhiP5Point_param_2];
	mov.u32 	%r3, %ctaid.x;
	mov.u32 	%r4, %ntid.x;
	mov.u32 	%r5, %tid.x;
	mad.lo.s32 	%r1, %r3, %r4, %r5;
	setp.ge.s32 	%p1, %r1, %r2;
	@%p1 bra 	$L__BB5_2;
	cvta.to.global.u64 	%rd3, %rd1;
	cvta.to.global.u64 	%rd4, %rd2;
	mul.lo.s32 	%r6, %r1, 6;
	mul.lo.s32 	%r7, %r2, 6;
	mad.lo.s32 	%r8, %r1, 3, %r7;
	add.s32 	%r9, %r8, 15;
	cvt.s64.s32 	%rd5, %r6;
	add.s64 	%rd6, %rd3, %rd5;
	ld.global.u8 	%rs1, [%rd6+15];
	ld.global.u8 	%rs2, [%rd6+16];
	shl.b16 	%rs3, %rs2, 8;
	or.b16  	%rs4, %rs3, %rs1;
	ld.global.u8 	%rs5, [%rd6+17];
	ld.global.u8 	%rs6, [%rd6+18];
	shl.b16 	%rs7, %rs6, 8;
	or.b16  	%rs8, %rs7, %rs5;
	ld.global.u8 	%rs9, [%rd6+19];
	ld.global.u8 	%rs10, [%rd6+20];
	shl.b16 	%rs11, %rs10, 8;
	or.b16  	%rs12, %rs11, %rs9;
	cvt.rn.f32.s16 	%f1, %rs4;
	div.rn.f32 	%f2, %f1, 0f447A0000;
	mul.wide.s32 	%rd7, %r1, 32;
	add.s64 	%rd8, %rd4, %rd7;
	st.global.f32 	[%rd8], %f2;
	cvt.rn.f32.s16 	%f3, %rs8;
	div.rn.f32 	%f4, %f3, 0f447A0000;
	st.global.f32 	[%rd8+4], %f4;
	cvt.rn.f32.s16 	%f5, %rs12;
	div.rn.f32 	%f6, %f5, 0fC47A0000;
	st.global.f32 	[%rd8+8], %f6;
	cvt.s64.s32 	%rd9, %r9;
	add.s64 	%rd10, %rd3, %rd9;
	ld.global.s8 	%r10, [%rd10];
	ld.global.s8 	%r11, [%rd10+1];
	ld.global.s8 	%r12, [%rd10+2];
	st.global.u32 	[%rd8+12], %r10;
	st.global.u32 	[%rd8+16], %r11;
	st.global.u32 	[%rd8+20], %r12;
$L__BB5_2:
	ret;

}


// ===== COMPILED SASS (sm_100) =====

	.target	sm_100

	.elftype	@"ET_EXEC"


//--------------------- .note.nv.tkinfo           --------------------------
	.section	.note.nv.tkinfo,"",@"SHT_NOTE"
	.sectionflags	@"SHF_NOTE_NV_TKINFO"
	.tkinfo
        /*0018*/ 	.word	0x00000002
        /*0030*/ 	.string	""
        /*0030*/ 	.string	"ptxas"
        /*0030*/ 	.string	"Cuda compilation tools, release 13.0, V13.0.88"
        /*0030*/ 	.string	"Build cuda_13.0.r13.0/compiler.36424714_0"
        /*0030*/ 	.string	"-arch sm_100 -m 64 "



//--------------------- .note.nv.cuinfo           --------------------------
	.section	.note.nv.cuinfo,"",@"SHT_NOTE"
	.sectionflags	@"SHF_NOTE_NV_CUINFO"
        /*0018*/ 	.short	0x0002
        /*001a*/ 	.short	0x0064
        /*001c*/ 	.short	0x0082
	.zero		2


//--------------------- .nv.info                  --------------------------
	.section	.nv.info,"",@"SHT_CUDA_INFO"
	.align	4


	//----- nvinfo : EIATTR_REGCOUNT
	.align		4
        /*0000*/ 	.byte	0x04, 0x2f
        /*0002*/ 	.short	(.L_3 - .L_2)
	.align		4
.L_2:
        /*0004*/ 	.word	index@(_Z15calculate_depthP5Point4GazePfi)
        /*0008*/ 	.word	0x0000000c


	//----- nvinfo : EIATTR_FRAME_SIZE
	.align		4
.L_3:
        /*000c*/ 	.byte	0x04, 0x11
        /*000e*/ 	.short	(.L_5 - .L_4)
	.align		4
.L_4:
        /*0010*/ 	.word	index@(_Z15calculate_depthP5Point4GazePfi)
        /*0014*/ 	.word	0x00000000


	//----- nvinfo : EIATTR_REGCOUNT
	.align		4
.L_5:
        /*0018*/ 	.byte	0x04, 0x2f
        /*001a*/ 	.short	(.L_7 - .L_6)
	.align		4
.L_6:
        /*001c*/ 	.word	index@(_Z23logPolarTransformKernelP5PointifiiiP9Point_rgb4Gaze8Vector3dS4_f)
        /*0020*/ 	.word	0x00000021


	//----- nvinfo : EIATTR_FRAME_SIZE
	.align		4
.L_7:
        /*0024*/ 	.byte	0x04, 0x11
        /*0026*/ 	.short	(.L_9 - .L_8)
	.align		4
.L_8:
        /*0028*/ 	.word	index@($__internal_6_$__cuda_sm3x_div_rn_noftz_f32_slowpath)
        /*002c*/ 	.word	0x00000018


	//----- nvinfo : EIATTR_FRAME_SIZE
	.align		4
.L_9:
        /*0030*/ 	.byte	0x04, 0x11
        /*0032*/ 	.short	(.L_11 - .L_10)
	.align		4
.L_10:
        /*0034*/ 	.word	index@($__internal_5_$__cuda_sm20_sqrt_rn_f32_slowpath)
        /*0038*/ 	.word	0x00000018


	//----- nvinfo : EIATTR_FRAME_SIZE
	.align		4
.L_11:
        /*003c*/ 	.byte	0x04, 0x11
        /*003e*/ 	.short	(.L_13 - .L_12)
	.align		4
.L_12:
        /*0040*/ 	.word	index@($__internal_4_$__cuda_sm20_div_rn_f64_full)
        /*0044*/ 	.word	0x00000018


	//----- nvinfo : EIATTR_FRAME_SIZE
	.align		4
.L_13:
        /*0048*/ 	.byte	0x04, 0x11
        /*004a*/ 	.short	(.L_15 - .L_14)
	.align		4
.L_14:
        /*004c*/ 	.word	index@(_Z23logPolarTransformKernelP5PointifiiiP9Point_rgb4Gaze8Vector3dS4_f)
        /*0050*/ 	.word	0x00000018


	//----- nvinfo : EIATTR_REGCOUNT
	.align		4
.L_15:
        /*0054*/ 	.byte	0x04, 0x2f
        /*0056*/ 	.short	(.L_17 - .L_16)
	.align		4
.L_16:
        /*0058*/ 	.word	index@(_Z11setlogPolariP9Point_rgb)
        /*005c*/ 	.word	0x0000000a


	//----- nvinfo : EIATTR_FRAME_SIZE
	.align		4
.L_17:
        /*0060*/ 	.byte	0x04, 0x11
        /*0062*/ 	.short	(.L_19 - .L_18)
	.align		4
.L_18:
        /*0064*/ 	.word	index@(_Z11setlogPolariP9Point_rgb)
        /*0068*/ 	.word	0x00000000


	//----- nvinfo : EIATTR_REGCOUNT
	.align		4
.L_19:
        /*006c*/ 	.byte	0x04, 0x2f
        /*006e*/ 	.short	(.L_21 - .L_20)
	.align		4
.L_20:
        /*0070*/ 	.word	index@(_Z25logPolarToCartesianKernelP9Point_rgbiiiP5Pointifff4Gaze8Vector3dS4_f)
        /*0074*/ 	.word	0x0000001e


	//----- nvinfo : EIATTR_FRAME_SIZE
	.align		4
.L_21:
        /*0078*/ 	.byte	0x04, 0x11
        /*007a*/ 	.short	(.L_23 - .L_22)
	.align		4
.L_22:
        /*007c*/ 	.word	index@($__internal_3_$__cuda_sm3x_div_rn_noftz_f32_slowpath)
        /*0080*/ 	.word	0x00000020


	//----- nvinfo : EIATTR_FRAME_SIZE
	.align		4
.L_23:
        /*0084*/ 	.byte	0x04, 0x11
        /*0086*/ 	.short	(.L_25 - .L_24)
	.align		4
.L_24:
        /*0088*/ 	.word	index@($__internal_2_$__cuda_sm20_div_rn_f64_full)
        /*008c*/ 	.word	0x00000020


	//----- nvinfo : EIATTR_FRAME_SIZE
	.align		4
.L_25:
        /*0090*/ 	.byte	0x04, 0x11
        /*0092*/ 	.short	(.L_27 - .L_26)
	.align		4
.L_26:
        /*0094*/ 	.word	index@(_Z25logPolarToCartesianKernelP9Point_rgbiiiP5Pointifff4Gaze8Vector3dS4_f)
        /*0098*/ 	.word	0x00000020


	//----- nvinfo : EIATTR_REGCOUNT
	.align		4
.L_27:
        /*009c*/ 	.byte	0x04, 0x2f
        /*009e*/ 	.short	(.L_29 - .L_28)
	.align		4
.L_28:
        /*00a0*/ 	.word	index@(_Z25fill_empty_buffers_kernelP9Point_rgbS0_iiifff)
        /*00a4*/ 	.word	0x0000001d


	//----- nvinfo : EIATTR_FRAME_SIZE
	.align		4
.L_29:
        /*00a8*/ 	.byte	0x04, 0x11
        /*00aa*/ 	.short	(.L_31 - .L_30)
	.align		4
.L_30:
        /*00ac*/ 	.word	index@($__internal_1_$__cuda_sm20_div_rn_f64_full)
        /*00b0*/ 	.word	0x00000000


	//----- nvinfo : EIATTR_FRAME_SIZE
	.align		4
.L_31:
        /*00b4*/ 	.byte	0x04, 0x11
        /*00b6*/ 	.short	(.L_33 - .L_32)
	.align		4
.L_32:
        /*00b8*/ 	.word	index@(_Z25fill_empty_buffers_kernelP9Point_rgbS0_iiifff)
        /*00bc*/ 	.word	0x00000000


	//----- nvinfo : EIATTR_REGCOUNT
	.align		4
.L_33:
        /*00c0*/ 	.byte	0x04, 0x2f
        /*00c2*/ 	.short	(.L_35 - .L_34)
	.align		4
.L_34:
        /*00c4*/ 	.word	index@(_Z19processPointsKernelPhiP5Point)
        /*00c8*/ 	.word	0x00000013


	//----- nvinfo : EIATTR_FRAME_SIZE
	.align		4
.L_35:
        /*00cc*/ 	.byte	0x04, 0x11
        /*00ce*/ 	.short	(.L_37 - .L_36)
	.align		4
.L_36:
        /*00d0*/ 	.word	index@($__internal_0_$__cuda_sm3x_div_rn_noftz_f32_slowpath)
        /*00d4*/ 	.word	0x00000000


	//----- nvinfo : EIATTR_FRAME_SIZE
	.align		4
.L_37:
        /*00d8*/ 	.byte	0x04, 0x11
        /*00da*/ 	.short	(.L_39 - .L_38)
	.align		4
.L_38:
        /*00dc*/ 	.word	index@(_Z19processPointsKernelPhiP5Point)
        /*00e0*/ 	.word	0x00000000


	//----- nvinfo : EIATTR_MIN_STACK_SIZE
	.align		4
.L_39:
        /*00e4*/ 	.byte	0x04, 0x12
        /*00e6*/ 	.short	(.L_41 - .L_40)
	.align		4
.L_40:
        /*00e8*/ 	.word	index@(_Z19processPointsKernelPhiP5Point)
        /*00ec*/ 	.word	0x00000000


	//----- nvinfo : EIATTR_MIN_STACK_SIZE
	.align		4
.L_41:
        /*00f0*/ 	.byte	0x04, 0x12
        /*00f2*/ 	.short	(.L_43 - .L_42)
	.align		4
.L_42:
        /*00f4*/ 	.word	index@(_Z25fill_empty_buffers_kernelP9Point_rgbS0_iiifff)
        /*00f8*/ 	.word	0x00000000


	//----- nvinfo : EIATTR_MIN_STACK_SIZE
	.align		4
.L_43:
        /*00fc*/ 	.byte	0x04, 0x12
        /*00fe*/ 	.short	(.L_45 - .L_44)
	.align		4
.L_44:
        /*0100*/ 	.word	index@(_Z25logPolarToCartesianKernelP9Point_rgbiiiP5Pointifff4Gaze8Vector3dS4_f)
        /*0104*/ 	.word	0x00000020


	//----- nvinfo : EIATTR_MIN_STACK_SIZE
	.align		4
.L_45:
        /*0108*/ 	.byte	0x04, 0x12
        /*010a*/ 	.short	(.L_47 - .L_46)
	.align		4
.L_46:
        /*010c*/ 	.word	index@(_Z11setlogPolariP9Point_rgb)
        /*0110*/ 	.word	0x00000000


	//----- nvinfo : EIATTR_MIN_STACK_SIZE
	.align		4
.L_47:
        /*0114*/ 	.byte	0x04, 0x12
        /*0116*/ 	.short	(.L_49 - .L_48)
	.align		4
.L_48:
        /*0118*/ 	.word	index@(_Z23logPolarTransformKernelP5PointifiiiP9Point_rgb4Gaze8Vector3dS4_f)
        /*011c*/ 	.word	0x00000018


	//----- nvinfo : EIATTR_MIN_STACK_SIZE
	.align		4
.L_49:
        /*0120*/ 	.byte	0x04, 0x12
        /*0122*/ 	.short	(.L_51 - .L_50)
	.align		4
.L_50:
        /*0124*/ 	.word	index@(_Z15calculate_depthP5Point4GazePfi)
        /*0128*/ 	.word	0x00000000
.L_51:


//--------------------- .nv.compat                --------------------------
	.section	.nv.compat,"",@"SHT_CUDA_COMPAT_INFO"
	.align	4
        /*0000*/ 	.byte	0x02, 0x09, 0x00, 0x00, 0x02, 0x02, 0x01, 0x00, 0x02, 0x05, 0x05, 0x00, 0x03, 0x07, 0x01, 0x01
        /*0010*/ 	.byte	0x02, 0x03, 0x00, 0x00, 0x02, 0x06, 0x01, 0x00, 0x04, 0x0b, 0x08, 0x00, 0x01, 0x00, 0x00, 0x00
        /*0020*/ 	.byte	0x00, 0x00, 0x00, 0x00


//--------------------- .nv.info._Z19processPointsKernelPhiP5Point --------------------------
	.section	.nv.info._Z19processPointsKernelPhiP5Point,"",@"SHT_CUDA_INFO"
	.sectionflags	@""
	.align	4


	//----- nvinfo : EIATTR_CUDA_API_VERSION
	.align		4
        /*0000*/ 	.byte	0x04, 0x37
        /*0002*/ 	.short	(.L_53 - .L_52)
.L_52:
        /*0004*/ 	.word	0x00000082


	//----- nvinfo : EIATTR_KPARAM_INFO
	.align		4
.L_53:
        /*0008*/ 	.byte	0x04, 0x17
        /*000a*/ 	.short	(.L_55 - .L_54)
.L_54:
        /*000c*/ 	.word	0x00000000
        /*0010*/ 	.short	0x0002
        /*0012*/ 	.short	0x0010
        /*0014*/ 	.byte	0x00, 0xf5, 0x21, 0x00


	//----- nvinfo : EIATTR_KPARAM_INFO
	.align		4
.L_55:
        /*0018*/ 	.byte	0x04, 0x17
        /*001a*/ 	.short	(.L_57 - .L_56)
.L_56:
        /*001c*/ 	.word	0x00000000
        /*0020*/ 	.short	0x0001
        /*0022*/ 	.short	0x0008
        /*0024*/ 	.byte	0x00, 0xf0, 0x11, 0x00


	//----- nvinfo : EIATTR_KPARAM_INFO
	.align		4
.L_57:
        /*0028*/ 	.byte	0x04, 0x17
        /*002a*/ 	.short	(.L_59 - .L_58)
.L_58:
        /*002c*/ 	.word	0x00000000
        /*0030*/ 	.short	0x0000
        /*0032*/ 	.short	0x0000
        /*0034*/ 	.byte	0x00, 0xf5, 0x21, 0x00


	//----- nvinfo : EIATTR_SPARSE_MMA_MASK
	.align		4
.L_59:
        /*0038*/ 	.byte	0x03, 0x50
        /*003a*/ 	.short	0x0000


	//----- nvinfo : EIATTR_MAXREG_COUNT
	.align		4
        /*003c*/ 	.byte	0x03, 0x1b
        /*003e*/ 	.short	0x00ff


	//----- nvinfo : EIATTR_MERCURY_ISA_VERSION
	.align		4
        /*0040*/ 	.byte	0x03, 0x5f
        /*0042*/ 	.short	0x0101


	//----- nvinfo : EIATTR_VRC_CTA_INIT_COUNT
	.align		4
        /*0044*/ 	.byte	0x02, 0x4a
	.zero		1
	.zero		1


	//----- nvinfo : EIATTR_EXIT_INSTR_OFFSETS
	.align		4
        /*0048*/ 	.byte	0x04, 0x1c
        /*004a*/ 	.short	(.L_61 - .L_60)


	//   ....[0]....
.L_60:
        /*004c*/ 	.word	0x00000070


	//   ....[1]....
        /*0050*/ 	.word	0x00000560


	//----- nvinfo : EIATTR_CRS_STACK_SIZE
	.align		4
.L_61:
        /*0054*/ 	.byte	0x04, 0x1e
        /*0056*/ 	.short	(.L_63 - .L_62)
.L_62:
        /*0058*/ 	.word	0x00000000


	//----- nvinfo : EIATTR_CBANK_PARAM_SIZE
	.align		4
.L_63:
        /*005c*/ 	.byte	0x03, 0x19
        /*005e*/ 	.short	0x0018


	//----- nvinfo : EIATTR_PARAM_CBANK
	.align		4
        /*0060*/ 	.byte	0x04, 0x0a
        /*0062*/ 	.short	(.L_65 - .L_64)
	.align		4
.L_64:
        /*0064*/ 	.word	index@(.nv.constant0._Z19processPointsKernelPhiP5Point)
        /*0068*/ 	.short	0x0380
        /*006a*/ 	.short	0x0018


	//----- nvinfo : EIATTR_SW_WAR
	.align		4
.L_65:
        /*006c*/ 	.byte	0x04, 0x36
        /*006e*/ 	.short	(.L_67 - .L_66)
.L_66:
        /*0070*/ 	.word	0x00000008
.L_67:


//--------------------- .nv.info._Z25fill_empty_buffers_kernelP9Point_rgbS0_iiifff --------------------------
	.section	.nv.info._Z25fill_empty_buffers_kernelP9Point_rgbS0_iiifff,"",@"SHT_CUDA_INFO"
	.sectionflags	@""
	.align	4


	//----- nvinfo : EIATTR_CUDA_API_VERSION
	.align		4
        /*0000*/ 	.byte	0x04, 0x37
        /*0002*/ 	.short	(.L_69 - .L_68)
.L_68:
        /*0004*/ 	.word	0x00000082


	//----- nvinfo : EIATTR_KPARAM_INFO
	.align		4
.L_69:
        /*0008*/ 	.byte	0x04, 0x17
        /*000a*/ 	.short	(.L_71 - .L_70)
.L_70:
        /*000c*/ 	.word	0x00000000
        /*0010*/ 	.short	0x0007
        /*0012*/ 	.short	0x0024
        /*0014*/ 	.byte	0x00, 0xf0, 0x11, 0x00


	//----- nvinfo : EIATTR_KPARAM_INFO
	.align		4
.L_71:
        /*0018*/ 	.byte	0x04, 0x17
        /*001a*/ 	.short	(.L_73 - .L_72)
.L_72:
        /*001c*/ 	.word	0x00000000
        /*0020*/ 	.short	0x0006
        /*0022*/ 	.short	0x0020
        /*0024*/ 	.byte	0x00, 0xf0, 0x11, 0x00


	//----- nvinfo : EIATTR_KPARAM_INFO
	.align		4
.L_73:
        /*0028*/ 	.byte	0x04, 0x17
        /*002a*/ 	.short	(.L_75 - .L_74)
.L_74:
        /*002c*/ 	.word	0x00000000
        /*0030*/ 	.short	0x0005
        /*0032*/ 	.short	0x001c
        /*0034*/ 	.byte	0x00, 0xf0, 0x11, 0x00


	//----- nvinfo : EIATTR_KPARAM_INFO
	.align		4
.L_75:
        /*0038*/ 	.byte	0x04, 0x17
        /*003a*/ 	.short	(.L_77 - .L_76)
.L_76:
        /*003c*/ 	.word	0x00000000
        /*0040*/ 	.short	0x0004
        /*0042*/ 	.short	0x0018
        /*0044*/ 	.byte	0x00, 0xf0, 0x11, 0x00


	//----- nvinfo : EIATTR_KPARAM_INFO
	.align		4
.L_77:
        /*0048*/ 	.byte	0x04, 0x17
        /*004a*/ 	.short	(.L_79 - .L_78)
.L_78:
        /*004c*/ 	.word	0x00000000
        /*0050*/ 	.short	0x0003
        /*0052*/ 	.short	0x0014
        /*0054*/ 	.byte	0x00, 0xf0, 0x11, 0x00


	//----- nvinfo : EIATTR_KPARAM_INFO
	.align		4
.L_79:
        /*0058*/ 	.byte	0x04, 0x17
        /*005a*/ 	.short	(.L_81 - .L_80)
.L_80:
        /*005c*/ 	.word	0x00000000
        /*0060*/ 	.short	0x0002
        /*0062*/ 	.short	0x0010
        /*0064*/ 	.byte	0x00, 0xf0, 0x11, 0x00


	//----- nvinfo : EIATTR_KPARAM_INFO
	.align		4
.L_81:
        /*0068*/ 	.byte	0x04, 0x17
        /*006a*/ 	.short	(.L_83 - .L_82)
.L_82:
        /*006c*/ 	.word	0x00000000
        /*0070*/ 	.short	0x0001
        /*0072*/ 	.short	0x0008
        /*0074*/ 	.byte	0x00, 0xf5, 0x21, 0x00


	//----- nvinfo : EIATTR_KPARAM_INFO
	.align		4
.L_83:
        /*0078*/ 	.byte	0x04, 0x17
        /*007a*/ 	.short	(.L_85 - .L_84)
.L_84:
        /*007c*/ 	.word	0x00000000
        /*0080*/ 	.short	0x0000
        /*0082*/ 	.short	0x0000
        /*0084*/ 	.byte	0x00, 0xf5, 0x21, 0x00


	//----- nvinfo : EIATTR_SPARSE_MMA_MASK
	.align		4
.L_85:
        /*0088*/ 	.byte	0x03, 0x50
        /*008a*/ 	.short	0x0000


	//----- nvinfo : EIATTR_MAXREG_COUNT
	.align		4
        /*008c*/ 	.byte	0x03, 0x1b
        /*008e*/ 	.short	0x00ff


	//----- nvinfo : EIATTR_MERCURY_ISA_VERSION
	.align		4
        /*0090*/ 	.byte	0x03, 0x5f
        /*0092*/ 	.short	0x0101


	//----- nvinfo : EIATTR_VRC_CTA_INIT_COUNT
	.align		4
        /*0094*/ 	.byte	0x02, 0x4a
	.zero		1
	.zero		1


	//----- nvinfo : EIATTR_EXIT_INSTR_OFFSETS
	.align		4
        /*0098*/ 	.byte	0x04, 0x1c
        /*009a*/ 	.short	(.L_87 - .L_86)


	//   ....[0]....
.L_86:
        /*009c*/ 	.word	0x000000a0


	//   ....[1]....
        /*00a0*/ 	.word	0x00001b30


	//   ....[2]....
        /*00a4*/ 	.word	0x00001e30


	//   ....[3]....
        /*00a8*/ 	.word	0x00001ea0


	//   ....[4]....
        /*00ac*/ 	.word	0x00001f40


	//----- nvinfo : EIATTR_CRS_STACK_SIZE
	.align		4
.L_87:
        /*00b0*/ 	.byte	0x04, 0x1e
        /*00b2*/ 	.short	(.L_89 - .L_88)
.L_88:
        /*00b4*/ 	.word	0x00000000


	//----- nvinfo : EIATTR_CBANK_PARAM_SIZE
	.align		4
.L_89:
        /*00b8*/ 	.byte	0x03, 0x19
        /*00ba*/ 	.short	0x0028


	//----- nvinfo : EIATTR_PARAM_CBANK
	.align		4
        /*00bc*/ 	.byte	0x04, 0x0a
        /*00be*/ 	.short	(.L_91 - .L_90)
	.align		4
.L_90:
        /*00c0*/ 	.word	index@(.nv.constant0._Z25fill_empty_buffers_kernelP9Point_rgbS0_iiifff)
        /*00c4*/ 	.short	0x0380
        /*00c6*/ 	.short	0x0028


	//----- nvinfo : EIATTR_SW_WAR
	.align		4
.L_91:
        /*00c8*/ 	.byte	0x04, 0x36
        /*00ca*/ 	.short	(.L_93 - .L_92)
.L_92:
        /*00cc*/ 	.word	0x00000008
.L_93:


//--------------------- .nv.info._Z25logPolarToCartesianKernelP9Point_rgbiiiP5Pointifff4Gaze8Vector3dS4_f --------------------------
	.section	.nv.info._Z25logPolarToCartesianKernelP9Point_rgbiiiP5Pointifff4Gaze8Vector3dS4_f,"",@"SHT_CUDA_INFO"
	.sectionflags	@""
	.align	4


	//----- nvinfo : EIATTR_CUDA_API_VERSION
	.align		4
        /*0000*/ 	.byte	0x04, 0x37
        /*0002*/ 	.short	(.L_95 - .L_94)
.L_94:
        /*0004*/ 	.word	0x00000082


	//----- nvinfo : EIATTR_KPARAM_INFO
	.align		4
.L_95:
        /*0008*/ 	.byte	0x04, 0x17
        /*000a*/ 	.short	(.L_97 - .L_96)
.L_96:
        /*000c*/ 	.word	0x00000000
        /*0010*/ 	.short	0x000c
        /*0012*/ 	.short	0x0088
        /*0014*/ 	.byte	0x00, 0xf0, 0x11, 0x00


	//----- nvinfo : EIATTR_KPARAM_INFO
	.align		4
.L_97:
        /*0018*/ 	.byte	0x04, 0x17
        /*001a*/ 	.short	(.L_99 - .L_98)
.L_98:
        /*001c*/ 	.word	0x00000000
        /*0020*/ 	.short	0x000b
        /*0022*/ 	.short	0x007c
        /*0024*/ 	.byte	0x00, 0xf0, 0x31, 0x00


	//----- nvinfo : EIATTR_KPARAM_INFO
	.align		4
.L_99:
        /*0028*/ 	.byte	0x04, 0x17
        /*002a*/ 	.short	(.L_101 - .L_100)
.L_100:
        /*002c*/ 	.word	0x00000000
        /*0030*/ 	.short	0x000a
        /*0032*/ 	.short	0x0070
        /*0034*/ 	.byte	0x00, 0xf0, 0x31, 0x00


	//----- nvinfo : EIATTR_KPARAM_INFO
	.align		4
.L_101:
        /*0038*/ 	.byte	0x04, 0x17
        /*003a*/ 	.short	(.L_103 - .L_102)
.L_102:
        /*003c*/ 	.word	0x00000000
        /*0040*/ 	.short	0x0009
        /*0042*/ 	.short	0x0030
        /*0044*/ 	.byte	0x00, 0xf0, 0x01, 0x01


	//----- nvinfo : EIATTR_KPARAM_INFO
	.align		4
.L_103:
        /*0048*/ 	.byte	0x04, 0x17
        /*004a*/ 	.short	(.L_105 - .L_104)
.L_104:
        /*004c*/ 	.word	0x00000000
        /*0050*/ 	.short	0x0008
        /*0052*/ 	.short	0x002c
        /*0054*/ 	.byte	0x00, 0xf0, 0x11, 0x00


	//----- nvinfo : EIATTR_KPARAM_INFO
	.align		4
.L_105:
        /*0058*/ 	.byte	0x04, 0x17
        /*005a*/ 	.short	(.L_107 - .L_106)
.L_106:
        /*005c*/ 	.word	0x00000000
        /*0060*/ 	.short	0x0007
        /*0062*/ 	.short	0x0028
        /*0064*/ 	.byte	0x00, 0xf0, 0x11, 0x00


	//----- nvinfo : EIATTR_KPARAM_INFO
	.align		4
.L_107:
        /*0068*/ 	.byte	0x04, 0x17
        /*006a*/ 	.short	(.L_109 - .L_108)
.L_108:
        /*006c*/ 	.word	0x00000000
        /*0070*/ 	.short	0x0006
        /*0072*/ 	.short	0x0024
        /*0074*/ 	.byte	0x00, 0xf0, 0x11, 0x00


	//----- nvinfo : EIATTR_KPARAM_INFO
	.align		4
.L_109:
        /*0078*/ 	.byte	0x04, 0x17
        /*007a*/ 	.short	(.L_111 - .L_110)
.L_110:
        /*007c*/ 	.word	0x00000000
        /*0080*/ 	.short	0x0005
        /*0082*/ 	.short	0x0020
        /*0084*/ 	.byte	0x00, 0xf0, 0x11, 0x00


	//----- nvinfo : EIATTR_KPARAM_INFO
	.align		4
.L_111:
        /*0088*/ 	.byte	0x04, 0x17
        /*008a*/ 	.short	(.L_113 - .L_112)
.L_112:
        /*008c*/ 	.word	0x00000000
        /*0090*/ 	.short	0x0004
        /*0092*/ 	.short	0x0018
        /*0094*/ 	.byte	0x00, 0xf5, 0x21, 0x00


	//----- nvinfo : EIATTR_KPARAM_INFO
	.align		4
.L_113:
        /*0098*/ 	.byte	0x04, 0x17
        /*009a*/ 	.short	(.L_115 - .L_114)
.L_114:
        /*009c*/ 	.word	0x00000000
        /*00a0*/ 	.short	0x0003
        /*00a2*/ 	.short	0x0010
        /*00a4*/ 	.byte	0x00, 0xf0, 0x11, 0x00


	//----- nvinfo : EIATTR_KPARAM_INFO
	.align		4
.L_115:
        /*00a8*/ 	.byte	0x04, 0x17
        /*00aa*/ 	.short	(.L_117 - .L_116)
.L_116:
        /*00ac*/ 	.word	0x00000000
        /*00b0*/ 	.short	0x0002
        /*00b2*/ 	.short	0x000c
        /*00b4*/ 	.byte	0x00, 0xf0, 0x11, 0x00


	//----- nvinfo : EIATTR_KPARAM_INFO
	.align		4
.L_117:
        /*00b8*/ 	.byte	0x04, 0x17
        /*00ba*/ 	.short	(.L_119 - .L_118)
.L_118:
        /*00bc*/ 	.word	0x00000000
        /*00c0*/ 	.short	0x0001
        /*00c2*/ 	.short	0x0008
        /*00c4*/ 	.byte	0x00, 0xf0, 0x11, 0x00


	//----- nvinfo : EIATTR_KPARAM_INFO
	.align		4
.L_119:
        /*00c8*/ 	.byte	0x04, 0x17
        /*00ca*/ 	.short	(.L_121 - .L_120)
.L_120:
        /*00cc*/ 	.word	0x00000000
        /*00d0*/ 	.short	0x0000
        /*00d2*/ 	.short	0x0000
        /*00d4*/ 	.byte	0x00, 0xf5, 0x21, 0x00


	//----- nvinfo : EIATTR_SPARSE_MMA_MASK
	.align		4
.L_121:
        /*00d8*/ 	.byte	0x03, 0x50
        /*00da*/ 	.short	0x0000


	//----- nvinfo : EIATTR_MAXREG_COUNT
	.align		4
        /*00dc*/ 	.byte	0x03, 0x1b
        /*00de*/ 	.short	0x00ff


	//----- nvinfo : EIATTR_MERCURY_ISA_VERSION
	.align		4
        /*00e0*/ 	.byte	0x03, 0x5f
        /*00e2*/ 	.short	0x0101


	//----- nvinfo : EIATTR_VRC_CTA_INIT_COUNT
	.align		4
        /*00e4*/ 	.byte	0x02, 0x4a
	.zero		1
	.zero		1


	//----- nvinfo : EIATTR_EXIT_INSTR_OFFSETS
	.align		4
        /*00e8*/ 	.byte	0x04, 0x1c
        /*00ea*/ 	.short	(.L_123 - .L_122)


	//   ....[0]....
.L_122:
        /*00ec*/ 	.word	0x00000080


	//   ....[1]....
        /*00f0*/ 	.word	0x00000210


	//   ....[2]....
        /*00f4*/ 	.word	0x000022c0


	//----- nvinfo : EIATTR_CRS_STACK_SIZE
	.align		4
.L_123:
        /*00f8*/ 	.byte	0x04, 0x1e
        /*00fa*/ 	.short	(.L_125 - .L_124)
.L_124:
        /*00fc*/ 	.word	0x00000000


	//----- nvinfo : EIATTR_CBANK_PARAM_SIZE
	.align		4
.L_125:
        /*0100*/ 	.byte	0x03, 0x19
        /*0102*/ 	.short	0x008c


	//----- nvinfo : EIATTR_PARAM_CBANK
	.align		4
        /*0104*/ 	.byte	0x04, 0x0a
        /*0106*/ 	.short	(.L_127 - .L_126)
	.align		4
.L_126:
        /*0108*/ 	.word	index@(.nv.constant0._Z25logPolarToCartesianKernelP9Point_rgbiiiP5Pointifff4Gaze8Vector3dS4_f)
        /*010c*/ 	.short	0x0380
        /*010e*/ 	.short	0x008c


	//----- nvinfo : EIATTR_SW_WAR
	.align		4
.L_127:
        /*0110*/ 	.byte	0x04, 0x36
        /*0112*/ 	.short	(.L_129 - .L_128)
.L_128:
        /*0114*/ 	.word	0x00000008
.L_129:


//--------------------- .nv.info._Z11setlogPolariP9Point_rgb --------------------------
	.section	.nv.info._Z11setlogPolariP9Point_rgb,"",@"SHT_CUDA_INFO"
	.sectionflags	@""
	.align	4


	//----- nvinfo : EIATTR_CUDA_API_VERSION
	.align		4
        /*0000*/ 	.byte	0x04, 0x37
        /*0002*/ 	.short	(.L_131 - .L_130)
.L_130:
        /*0004*/ 	.word	0x00000082


	//----- nvinfo : EIATTR_KPARAM_INFO
	.align		4
.L_131:
        /*0008*/ 	.byte	0x04, 0x17
        /*000a*/ 	.short	(.L_133 - .L_132)
.L_132:
        /*000c*/ 	.word	0x00000000
        /*0010*/ 	.short	0x0001
        /*0012*/ 	.short	0x0008
        /*0014*/ 	.byte	0x00, 0xf5, 0x21, 0x00


	//----- nvinfo : EIATTR_KPARAM_INFO
	.align		4
.L_133:
        /*0018*/ 	.byte	0x04, 0x17
        /*001a*/ 	.short	(.L_135 - .L_134)
.L_134:
        /*001c*/ 	.word	0x00000000
        /*0020*/ 	.short	0x0000
        /*0022*/ 	.short	0x0000
        /*0024*/ 	.byte	0x00, 0xf0, 0x11, 0x00


	//----- nvinfo : EIATTR_SPARSE_MMA_MASK
	.align		4
.L_135:
        /*0028*/ 	.byte	0x03, 0x50
        /*002a*/ 	.short	0x0000


	//----- nvinfo : EIATTR_MAXREG_COUNT
	.align		4
        /*002c*/ 	.byte	0x03, 0x1b
        /*002e*/ 	.short	0x00ff


	//----- nvinfo : EIATTR_MERCURY_ISA_VERSION
	.align		4
        /*0030*/ 	.byte	0x03, 0x5f
        /*0032*/ 	.short	0x0101


	//----- nvinfo : EIATTR_VRC_CTA_INIT_COUNT
	.align		4
        /*0034*/ 	.byte	0x02, 0x4a
	.zero		1
	.zero		1


	//----- nvinfo : EIATTR_EXIT_INSTR_OFFSETS
	.align		4
        /*0038*/ 	.byte	0x04, 0x1c
        /*003a*/ 	.short	(.L_137 - .L_136)


	//   ....[0]....
.L_136:
        /*003c*/ 	.word	0x00000070


	//   ....[1]....
        /*0040*/ 	.word	0x000000d0


	//----- nvinfo : EIATTR_CBANK_PARAM_SIZE
	.align		4
.L_137:
        /*0044*/ 	.byte	0x03, 0x19
        /*0046*/ 	.short	0x0010


	//----- nvinfo : EIATTR_PARAM_CBANK
	.align		4
        /*0048*/ 	.byte	0x04, 0x0a
        /*004a*/ 	.short	(.L_139 - .L_138)
	.align		4
.L_138:
        /*004c*/ 	.word	index@(.nv.constant0._Z11setlogPolariP9Point_rgb)
        /*0050*/ 	.short	0x0380
        /*0052*/ 	.short	0x0010


	//----- nvinfo : EIATTR_SW_WAR
	.align		4
.L_139:
        /*0054*/ 	.byte	0x04, 0x36
        /*0056*/ 	.short	(.L_141 - .L_140)
.L_140:
        /*0058*/ 	.word	0x00000008
.L_141:


//--------------------- .nv.info._Z23logPolarTransformKernelP5PointifiiiP9Point_rgb4Gaze8Vector3dS4_f --------------------------
	.section	.nv.info._Z23logPolarTransformKernelP5PointifiiiP9Point_rgb4Gaze8Vector3dS4_f,"",@"SHT_CUDA_INFO"
	.sectionflags	@""
	.align	4


	//----- nvinfo : EIATTR_CUDA_API_VERSION
	.align		4
        /*0000*/ 	.byte	0x04, 0x37
        /*0002*/ 	.short	(.L_143 - .L_142)
.L_142:
        /*0004*/ 	.word	0x00000082


	//----- nvinfo : EIATTR_KPARAM_INFO
	.align		4
.L_143:
        /*0008*/ 	.byte	0x04, 0x17
        /*000a*/ 	.short	(.L_145 - .L_144)
.L_144:
        /*000c*/ 	.word	0x00000000
        /*0010*/ 	.short	0x000a
        /*0012*/ 	.short	0x0080
        /*0014*/ 	.byte	0x00, 0xf0, 0x11, 0x00


	//----- nvinfo : EIATTR_KPARAM_INFO
	.align		4
.L_145:
        /*0018*/ 	.byte	0x04, 0x17
        /*001a*/ 	.short	(.L_147 - .L_146)
.L_146:
        /*001c*/ 	.word	0x00000000
        /*0020*/ 	.short	0x0009
        /*0022*/ 	.short	0x0074
        /*0024*/ 	.byte	0x00, 0xf0, 0x31, 0x00


	//----- nvinfo : EIATTR_KPARAM_INFO
	.align		4
.L_147:
        /*0028*/ 	.byte	0x04, 0x17
        /*002a*/ 	.short	(.L_149 - .L_148)
.L_148:
        /*002c*/ 	.word	0x00000000
        /*0030*/ 	.short	0x0008
        /*0032*/ 	.short	0x0068
        /*0034*/ 	.byte	0x00, 0xf0, 0x31, 0x00


	//----- nvinfo : EIATTR_KPARAM_INFO
	.align		4
.L_149:
        /*0038*/ 	.byte	0x04, 0x17
        /*003a*/ 	.short	(.L_151 - .L_150)
.L_150:
        /*003c*/ 	.word	0x00000000
        /*0040*/ 	.short	0x0007
        /*0042*/ 	.short	0x0028
        /*0044*/ 	.byte	0x00, 0xf0, 0x01, 0x01


	//----- nvinfo : EIATTR_KPARAM_INFO
	.align		4
.L_151:
        /*0048*/ 	.byte	0x04, 0x17
        /*004a*/ 	.short	(.L_153 - .L_152)
.L_152:
        /*004c*/ 	.word	0x00000000
        /*0050*/ 	.short	0x0006
        /*0052*/ 	.short	0x0020
        /*0054*/ 	.byte	0x00, 0xf5, 0x21, 0x00


	//----- nvinfo : EIATTR_KPARAM_INFO
	.align		4
.L_153:
        /*0058*/ 	.byte	0x04, 0x17
        /*005a*/ 	.short	(.L_155 - .L_154)
.L_154:
        /*005c*/ 	.word	0x00000000
        /*0060*/ 	.short	0x0005
        /*0062*/ 	.short	0x0018
        /*0064*/ 	.byte	0x00, 0xf0, 0x11, 0x00


	//----- nvinfo : EIATTR_KPARAM_INFO
	.align		4
.L_155:
        /*0068*/ 	.byte	0x04, 0x17
        /*006a*/ 	.short	(.L_157 - .L_156)
.L_156:
        /*006c*/ 	.word	0x00000000
        /*0070*/ 	.short	0x0004
        /*0072*/ 	.short	0x0014
        /*0074*/ 	.byte	0x00, 0xf0, 0x11, 0x00


	//----- nvinfo : EIATTR_KPARAM_INFO
	.align		4
.L_157:
        /*0078*/ 	.byte	0x04, 0x17
        /*007a*/ 	.short	(.L_159 - .L_158)
.L_158:
        /*007c*/ 	.word	0x00000000
        /*0080*/ 	.short	0x0003
        /*0082*/ 	.short	0x0010
        /*0084*/ 	.byte	0x00, 0xf0, 0x11, 0x00


	//----- nvinfo : EIATTR_KPARAM_INFO
	.align		4
.L_159:
        /*0088*/ 	.byte	0x04, 0x17
        /*008a*/ 	.short	(.L_161 - .L_160)
.L_160:
        /*008c*/ 	.word	0x00000000
        /*0090*/ 	.short	0x0002
        /*0092*/ 	.short	0x000c
        /*0094*/ 	.byte	0x00, 0xf0, 0x11, 0x00


	//----- nvinfo : EIATTR_KPARAM_INFO
	.align		4
.L_161:
        /*0098*/ 	.byte	0x04, 0x17
        /*009a*/ 	.short	(.L_163 - .L_162)
.L_162:
        /*009c*/ 	.word	0x00000000
        /*00a0*/ 	.short	0x0001
        /*00a2*/ 	.short	0x0008
        /*00a4*/ 	.byte	0x00, 0xf0, 0x11, 0x00


	//----- nvinfo : EIATTR_KPARAM_INFO
	.align		4
.L_163:
        /*00a8*/ 	.byte	0x04, 0x17
        /*00aa*/ 	.short	(.L_165 - .L_164)
.L_164:
        /*00ac*/ 	.word	0x00000000
        /*00b0*/ 	.short	0x0000
        /*00b2*/ 	.short	0x0000
        /*00b4*/ 	.byte	0x00, 0xf5, 0x21, 0x00


	//----- nvinfo : EIATTR_SPARSE_MMA_MASK
	.align		4
.L_165:
        /*00b8*/ 	.byte	0x03, 0x50
        /*00ba*/ 	.short	0x0000


	//----- nvinfo : EIATTR_MAXREG_COUNT
	.align		4
        /*00bc*/ 	.byte	0x03, 0x1b
        /*00be*/ 	.short	0x00ff


	//----- nvinfo : EIATTR_EXTERNS
	.align		4
        /*00c0*/ 	.byte	0x04, 0x0f
        /*00c2*/ 	.short	(.L_167 - .L_166)


	//   ....[0]....
	.align		4
.L_166:
        /*00c4*/ 	.word	index@(vprintf)


	//----- nvinfo : EIATTR_MERCURY_ISA_VERSION
	.align		4
.L_167:
        /*00c8*/ 	.byte	0x03, 0x5f
        /*00ca*/ 	.short	0x0101


	//----- nvinfo : EIATTR_VRC_CTA_INIT_COUNT
	.align		4
        /*00cc*/ 	.byte	0x02, 0x4a
	.zero		1
	.zero		1


	//----- nvinfo : EIATTR_SYSCALL_OFFSETS
	.align		4
        /*00d0*/ 	.byte	0x04, 0x46
        /*00d2*/ 	.short	(.L_169 - .L_168)


	//   ....[0]....
.L_168:
        /*00d4*/ 	.word	0x00001650


	//----- nvinfo : EIATTR_EXIT_INSTR_OFFSETS
	.align		4
.L_169:
        /*00d8*/ 	.byte	0x04, 0x1c
        /*00da*/ 	.short	(.L_171 - .L_170)


	//   ....[0]....
.L_170:
        /*00dc*/ 	.word	0x000000c0


	//   ....[1]....
        /*00e0*/ 	.word	0x00001430


	//   ....[2]....
        /*00e4*/ 	.word	0x000015b0


	//   ....[3]....
        /*00e8*/ 	.word	0x00001660


	//----- nvinfo : EIATTR_CRS_STACK_SIZE
	.align		4
.L_171:
        /*00ec*/ 	.byte	0x04, 0x1e
        /*00ee*/ 	.short	(.L_173 - .L_172)
.L_172:
        /*00f0*/ 	.word	0x00000000


	//----- nvinfo : EIATTR_CBANK_PARAM_SIZE
	.align		4
.L_173:
        /*00f4*/ 	.byte	0x03, 0x19
        /*00f6*/ 	.short	0x0084


	//----- nvinfo : EIATTR_PARAM_CBANK
	.align		4
        /*00f8*/ 	.byte	0x04, 0x0a
        /*00fa*/ 	.short	(.L_175 - .L_174)
	.align		4
.L_174:
        /*00fc*/ 	.word	index@(.nv.constant0._Z23logPolarTransformKernelP5PointifiiiP9Point_rgb4Gaze8Vector3dS4_f)
        /*0100*/ 	.short	0x0380
        /*0102*/ 	.short	0x0084


	//----- nvinfo : EIATTR_SW_WAR
	.align		4
.L_175:
        /*0104*/ 	.byte	0x04, 0x36
        /*0106*/ 	.short	(.L_177 - .L_176)
.L_176:
        /*0108*/ 	.word	0x00000008
.L_177:


//--------------------- .nv.info._Z15calculate_depthP5Point4GazePfi --------------------------
	.section	.nv.info._Z15calculate_depthP5Point4GazePfi,"",@"SHT_CUDA_INFO"
	.sectionflags	@""
	.align	4


	//----- nvinfo : EIATTR_CUDA_API_VERSION
	.align		4
        /*0000*/ 	.byte	0x04, 0x37
        /*0002*/ 	.short	(.L_179 - .L_178)
.L_178:
        /*0004*/ 	.word	0x00000082


	//----- nvinfo : EIATTR_KPARAM_INFO
	.align		4
.L_179:
        /*0008*/ 	.byte	0x04, 0x17
        /*000a*/ 	.short	(.L_181 - .L_180)
.L_180:
        /*000c*/ 	.word	0x00000000
        /*0010*/ 	.short	0x0003
        /*0012*/ 	.short	0x0050
        /*0014*/ 	.byte	0x00, 0xf0, 0x11, 0x00


	//----- nvinfo : EIATTR_KPARAM_INFO
	.align		4
.L_181:
        /*0018*/ 	.byte	0x04, 0x17
        /*001a*/ 	.short	(.L_183 - .L_182)
.L_182:
        /*001c*/ 	.word	0x00000000
        /*0020*/ 	.short	0x0002
        /*0022*/ 	.short	0x0048
        /*0024*/ 	.byte	0x00, 0xf5, 0x21, 0x00


	//----- nvinfo : EIATTR_KPARAM_INFO
	.align		4
.L_183:
        /*0028*/ 	.byte	0x04, 0x17
        /*002a*/ 	.short	(.L_185 - .L_184)
.L_184:
        /*002c*/ 	.word	0x00000000
        /*0030*/ 	.short	0x0001
        /*0032*/ 	.short	0x0008
        /*0034*/ 	.byte	0x00, 0xf0, 0x01, 0x01


	//----- nvinfo : EIATTR_KPARAM_INFO
	.align		4
.L_185:
        /*0038*/ 	.byte	0x04, 0x17
        /*003a*/ 	.short	(.L_187 - .L_186)
.L_186:
        /*003c*/ 	.word	0x00000000
        /*0040*/ 	.short	0x0000
        /*0042*/ 	.short	0x0000
        /*0044*/ 	.byte	0x00, 0xf5, 0x21, 0x00


	//----- nvinfo : EIATTR_SPARSE_MMA_MASK
	.align		4
.L_187:
        /*0048*/ 	.byte	0x03, 0x50
        /*004a*/ 	.short	0x0000


	//----- nvinfo : EIATTR_MAXREG_COUNT
	.align		4
        /*004c*/ 	.byte	0x03, 0x1b
        /*004e*/ 	.short	0x00ff


	//----- nvinfo : EIATTR_MERCURY_ISA_VERSION
	.align		4
        /*0050*/ 	.byte	0x03, 0x5f
        /*0052*/ 	.short	0x0101


	//----- nvinfo : EIATTR_VRC_CTA_INIT_COUNT
	.align		4
        /*0054*/ 	.byte	0x02, 0x4a
	.zero		1
	.zero		1


	//----- nvinfo : EIATTR_EXIT_INSTR_OFFSETS
	.align		4
        /*0058*/ 	.byte	0x04, 0x1c
        /*005a*/ 	.short	(.L_189 - .L_188)


	//   ....[0]....
.L_188:
        /*005c*/ 	.word	0x00000070


	//   ....[1]....
        /*0060*/ 	.word	0x000001b0


	//----- nvinfo : EIATTR_CBANK_PARAM_SIZE
	.align		4
.L_189:
        /*0064*/ 	.byte	0x03, 0x19
        /*0066*/ 	.short	0x0054


	//----- nvinfo : EIATTR_PARAM_CBANK
	.align		4
        /*0068*/ 	.byte	0x04, 0x0a
        /*006a*/ 	.short	(.L_191 - .L_190)
	.align		4
.L_190:
        /*006c*/ 	.word	index@(.nv.constant0._Z15calculate_depthP5Point4GazePfi)
        /*0070*/ 	.short	0x0380
        /*0072*/ 	.short	0x0054


	//----- nvinfo : EIATTR_SW_WAR
	.align		4
.L_191:
        /*0074*/ 	.byte	0x04, 0x36
        /*0076*/ 	.short	(.L_193 - .L_192)
.L_192:
        /*0078*/ 	.word	0x00000008
.L_193:


//--------------------- .nv.callgraph             --------------------------
	.section	.nv.callgraph,"",@"SHT_CUDA_CALLGRAPH"
	.align	4
	.sectionentsize	8
	.align		4
        /*0000*/ 	.word	0x00000000
	.align		4
        /*0004*/ 	.word	0xffffffff
	.align		4
        /*0008*/ 	.word	index@(_Z23logPolarTransformKernelP5PointifiiiP9Point_rgb4Gaze8Vector3dS4_f)
	.align		4
        /*000c*/ 	.word	index@(vprintf)
	.align		4
        /*0010*/ 	.word	0x00000000
	.align		4
        /*0014*/ 	.word	0xfffffffe
	.align		4
        /*0018*/ 	.word	0x00000000
	.align		4
        /*001c*/ 	.word	0xfffffffd
	.align		4
        /*0020*/ 	.word	0x00000000
	.align		4
        /*0024*/ 	.word	0xfffffffc


//--------------------- .nv.constant4             --------------------------
	.section	.nv.constant4,"a",@progbits
	.align	8
	.align		8
.nv.constant4:
        /*0000*/ 	.dword	$str
	.align		8
        /*0008*/ 	.dword	__cudart_i2opi_f
	.align		8
        /*0010*/ 	.dword	vprintf


//--------------------- .text._Z19processPointsKernelPhiP5Point --------------------------
	.section	.text._Z19processPointsKernelPhiP5Point,"ax",@progbits
	.align	128
        .global         _Z19processPointsKernelPhiP5Point
        .type           _Z19processPointsKernelPhiP5Point,@function
        .size           _Z19processPointsKernelPhiP5Point,(.L_x_129 - _Z19processPointsKernelPhiP5Point)
        .other          _Z19processPointsKernelPhiP5Point,@"STO_CUDA_ENTRY STV_DEFAULT"
_Z19processPointsKernelPhiP5Point:
.text._Z19processPointsKernelPhiP5Point:
[----:B------:R-:W-:Y:S01]  /*0000*/  LDC R1, c[0x0][0x37c] ;  /* 0x0000df00ff017b82 */ /* 0x000fe20000000800 */
[----:B------:R-:W0:Y:S07]  /*0010*/  S2R R3, SR_TID.X ;  /* 0x0000000000037919 */ /* 0x000e2e0000002100 */
[----:B------:R-:W0:Y:S08]  /*0020*/  S2UR UR4, SR_CTAID.X ;  /* 0x00000000000479c3 */ /* 0x000e300000002500 */
[----:B------:R-:W0:Y:S08]  /*0030*/  LDC R4, c[0x0][0x360] ;  /* 0x0000d800ff047b82 */ /* 0x000e300000000800 */
[----:B------:R-:W1:Y:S01]  /*0040*/  LDC R11, c[0x0][0x388] ;  /* 0x0000e200ff0b7b82 */ /* 0x000e620000000800 */
[----:B0-----:R-:W-:-:S05]  /*0050*/  IMAD R4, R4, UR4, R3 ;  /* 0x0000000404047c24 */ /* 0x001fca000f8e0203 */
[----:B-1----:R-:W-:-:S13]  /*0060*/  ISETP.GE.AND P0, PT, R4, R11, PT ;  /* 0x0000000b0400720c */ /* 0x002fda0003f06270 */
[----:B------:R-:W-:Y:S05]  /*0070*/  @P0 EXIT ;  /* 0x000000000000094d */ /* 0x000fea0003800000 */
[----:B------:R-:W0:Y:S01]  /*0080*/  LDCU.64 UR6, c[0x0][0x380] ;  /* 0x00007000ff0677ac */ /* 0x000e220008000a00 */
[----:B------:R-:W-:Y:S01]  /*0090*/  IMAD R0, R4, 0x6, RZ ;  /* 0x0000000604007824 */ /* 0x000fe200078e02ff */
[----:B------:R-:W1:Y:S04]  /*00a0*/  LDCU.64 UR4, c[0x0][0x358] ;  /* 0x00006b00ff0477ac */ /* 0x000e680008000a00 */
[----:B0-----:R-:W-:-:S04]  /*00b0*/  IADD3 R2, P0, PT, R0, UR6, RZ ;  /* 0x0000000600027c10 */ /* 0x001fc8000ff1e0ff */
[----:B------:R-:W-:-:S05]  /*00c0*/  LEA.HI.X.SX32 R3, R0, UR7, 0x1, P0 ;  /* 0x0000000700037c11 */ /* 0x000fca00080f0eff */
[----:B-1----:R-:W2:Y:S04]  /*00d0*/  LDG.E.U8 R0, desc[UR4][R2.64+0xf] ;  /* 0x00000f0402007981 */ /* 0x002ea8000c1e1100 */
[----:B------:R-:W2:Y:S04]  /*00e0*/  LDG.E.U8 R5, desc[UR4][R2.64+0x10] ;  /* 0x0000100402057981 */ /* 0x000ea8000c1e1100 */
[----:B------:R-:W3:Y:S04]  /*00f0*/  LDG.E.U8 R7, desc[UR4][R2.64+0x11] ;  /* 0x0000110402077981 */ /* 0x000ee8000c1e1100 */
[----:B------:R-:W3:Y:S04]  /*0100*/  LDG.E.U8 R6, desc[UR4][R2.64+0x12] ;  /* 0x0000120402067981 */ /* 0x000ee8000c1e1100 */
[----:B------:R-:W4:Y:S04]  /*0110*/  LDG.E.U8 R8, desc[UR4][R2.64+0x13] ;  /* 0x0000130402087981 */ /* 0x000f28000c1e1100 */
[----:B------:R0:W4:Y:S01]  /*0120*/  LDG.E.U8 R9, desc[UR4][R2.64+0x14] ;  /* 0x0000140402097981 */ /* 0x000122000c1e1100 */
[----:B------:R-:W-:-:S02]  /*0130*/  IMAD.MOV.U32 R10, RZ, RZ, 0x3a83126f ;  /* 0x3a83126fff0a7424 */ /* 0x000fc400078e00ff */
[----:B------:R-:W-:Y:S02]  /*0140*/  HFMA2 R12, -RZ, RZ, 0, 1.78813934326171875e-07 ;  /* 0x00000003ff0c7431 */ /* 0x000fe400000001ff */
[----:B------:R-:W-:Y:S01]  /*0150*/  IMAD R11, R11, 0x2, R4 ;  /* 0x000000020b0b7824 */ /* 0x000fe200078e0204 */
[----:B------:R-:W-:Y:S03]  /*0160*/  BSSY.RECONVERGENT B0, `(.L_x_0) ;  /* 0x0000011000007945 */ /* 0x000fe60003800200 */
[----:B0-----:R-:W-:Y:S02]  /*0170*/  IMAD R2, R11, R12, 0xf ;  /* 0x0000000f0b027424 */ /* 0x001fe400078e020c */
[----:B--2---:R-:W-:Y:S02]  /*0180*/  IMAD R0, R5, 0x100, R0 ;  /* 0x0000010005007824 */ /* 0x004fe400078e0200 */
[----:B------:R-:W-:-:S04]  /*0190*/  IMAD.MOV.U32 R5, RZ, RZ, 0x447a0000 ;  /* 0x447a0000ff057424 */ /* 0x000fc800078e00ff */
[----:B------:R-:W0:Y:S01]  /*01a0*/  I2F.S16 R0, R0 ;  /* 0x0000000000007306 */ /* 0x000e220000101400 */
[----:B------:R-:W-:Y:S01]  /*01b0*/  FFMA R5, R10, -R5, 1 ;  /* 0x3f8000000a057423 */ /* 0x000fe20000000805 */
[----:B---3--:R-:W-:-:S03]  /*01c0*/  IMAD R7, R6, 0x100, R7 ;  /* 0x0000010006077824 */ /* 0x008fc600078e0207 */
[----:B------:R-:W-:Y:S01]  /*01d0*/  FFMA R5, R5, R10, 0.0010000000474974513054 ;  /* 0x3a83126f05057423 */ /* 0x000fe2000000000a */
[----:B----4-:R-:W-:Y:S02]  /*01e0*/  IMAD R6, R9, 0x100, R8 ;  /* 0x0000010009067824 */ /* 0x010fe400078e0208 */
[----:B0-----:R-:W0:Y:S01]  /*01f0*/  FCHK P0, R0, 1000 ;  /* 0x447a000000007902 */ /* 0x001e220000000000 */
[----:B------:R-:W-:-:S04]  /*0200*/  FFMA R10, R0, R5, RZ ;  /* 0x00000005000a7223 */ /* 0x000fc800000000ff */
[----:B------:R-:W-:-:S04]  /*0210*/  FFMA R3, R10, -1000, R0 ;  /* 0xc47a00000a037823 */ /* 0x000fc80000000000 */
[----:B------:R-:W-:Y:S01]  /*0220*/  FFMA R3, R5, R3, R10 ;  /* 0x0000000305037223 */ /* 0x000fe2000000000a */
[----:B0-----:R-:W-:Y:S06]  /*0230*/  @!P0 BRA `(.L_x_1) ;  /* 0x00000000000c8947 */ /* 0x001fec0003800000 */
[----:B------:R-:W-:Y:S01]  /*0240*/  IMAD.MOV.U32 R3, RZ, RZ, 0x447a0000 ;  /* 0x447a0000ff037424 */ /* 0x000fe200078e00ff */
[----:B------:R-:W-:-:S07]  /*0250*/  MOV R8, 0x270 ;  /* 0x0000027000087802 */ /* 0x000fce0000000f00 */
[----:B------:R-:W-:Y:S05]  /*0260*/  CALL.REL.NOINC `($__internal_0_$__cuda_sm3x_div_rn_noftz_f32_slowpath) ;  /* 0x0000000000c07944 */ /* 0x000fea0003c00000 */
.L_x_1:
[----:B------:R-:W-:Y:S05]  /*0270*/  BSYNC.RECONVERGENT B0 ;  /* 0x0000000000007941 */ /* 0x000fea0003800200 */
.L_x_0:
[----:B------:R-:W0:Y:S01]  /*0280*/  LDC.64 R8, c[0x0][0x390] ;  /* 0x0000e400ff087b82 */ /* 0x000e220000000a00 */
[----:B------:R-:W1:Y:S01]  /*0290*/  I2F.S16 R7, R7 ;  /* 0x0000000700077306 */ /* 0x000e620000101400 */
[----:B------:R-:W-:Y:S01]  /*02a0*/  IMAD.MOV.U32 R0, RZ, RZ, 0x3a83126f ;  /* 0x3a83126fff007424 */ /* 0x000fe200078e00ff */
[----:B------:R-:W-:Y:S06]  /*02b0*/  BSSY.RECONVERGENT B0, `(.L_x_2) ;  /* 0x0000010000007945 */ /* 0x000fec0003800200 */
[----:B-1----:R-:W1:Y:S01]  /*02c0*/  FCHK P0, R7, 1000 ;  /* 0x447a000007007902 */ /* 0x002e620000000000 */
[----:B0-----:R-:W-:Y:S01]  /*02d0*/  IMAD.WIDE R4, R4, 0x20, R8 ;  /* 0x0000002004047825 */ /* 0x001fe200078e0208 */
[----:B------:R-:W-:-:S04]  /*02e0*/  MOV R9, 0x447a0000 ;  /* 0x447a000000097802 */ /* 0x000fc80000000f00 */
[----:B------:R0:W-:Y:S01]  /*02f0*/  STG.E desc[UR4][R4.64], R3 ;  /* 0x0000000304007986 */ /* 0x0001e2000c101904 */
[----:B------:R-:W-:-:S04]  /*0300*/  FFMA R9, R0, -R9, 1 ;  /* 0x3f80000000097423 */ /* 0x000fc80000000809 */
[----:B------:R-:W-:-:S04]  /*0310*/  FFMA R0, R9, R0, 0.0010000000474974513054 ;  /* 0x3a83126f09007423 */ /* 0x000fc80000000000 */
[----:B------:R-:W-:-:S04]  /*0320*/  FFMA R8, R0, R7, RZ ;  /* 0x0000000700087223 */ /* 0x000fc800000000ff */
[----:B------:R-:W-:-:S04]  /*0330*/  FFMA R9, R8, -1000, R7 ;  /* 0xc47a000008097823 */ /* 0x000fc80000000007 */
[----:B------:R-:W-:Y:S01]  /*0340*/  FFMA R9, R0, R9, R8 ;  /* 0x0000000900097223 */ /* 0x000fe20000000008 */
[----:B01----:R-:W-:Y:S06]  /*0350*/  @!P0 BRA `(.L_x_3) ;  /* 0x0000000000148947 */ /* 0x003fec0003800000 */
[----:B------:R-:W-:Y:S01]  /*0360*/  IMAD.MOV.U32 R0, RZ, RZ, R7 ;  /* 0x000000ffff007224 */ /* 0x000fe200078e0007 */
[----:B------:R-:W-:Y:S01]  /*0370*/  MOV R8, 0x3a0 ;  /* 0x000003a000087802 */ /* 0x000fe20000000f00 */
[----:B------:R-:W-:-:S07]  /*0380*/  IMAD.MOV.U32 R3, RZ, RZ, 0x447a0000 ;  /* 0x447a0000ff037424 */ /* 0x000fce00078e00ff */
[----:B------:R-:W-:Y:S05]  /*0390*/  CALL.REL.NOINC `($__internal_0_$__cuda_sm3x_div_rn_noftz_f32_slowpath) ;  /* 0x0000000000747944 */ /* 0x000fea0003c00000 */
[----:B------:R-:W-:-:S07]  /*03a0*/  IMAD.MOV.U32 R9, RZ, RZ, R3 ;  /* 0x000000ffff097224 */ /* 0x000fce00078e0003 */
.L_x_3:
[----:B------:R-:W-:Y:S05]  /*03b0*/  BSYNC.RECONVERGENT B0 ;  /* 0x0000000000007941 */ /* 0x000fea0003800200 */
.L_x_2:
[----:B------:R-:W0:Y:S01]  /*03c0*/  I2F.S16 R0, R6 ;  /* 0x0000000600007306 */ /* 0x000e220000101400 */
[----:B------:R-:W-:Y:S02]  /*03d0*/  HFMA2 R3, -RZ, RZ, 4.4765625, 0 ;  /* 0x447a0000ff037431 */ /* 0x000fe400000001ff */
[----:B------:R-:W-:Y:S01]  /*03e0*/  IMAD.MOV.U32 R8, RZ, RZ, 0x3a83126f ;  /* 0x3a83126fff087424 */ /* 0x000fe200078e00ff */
[----:B------:R1:W-:Y:S01]  /*03f0*/  STG.E desc[UR4][R4.64+0x4], R9 ;  /* 0x0000040904007986 */ /* 0x0003e2000c101904 */
[----:B------:R-:W-:Y:S02]  /*0400*/  BSSY.RECONVERGENT B0, `(.L_x_4) ;  /* 0x000000b000007945 */ /* 0x000fe40003800200 */
[----:B------:R-:W-:Y:S01]  /*0410*/  FFMA R3, -R8, R3, 1 ;  /* 0x3f80000008037423 */ /* 0x000fe20000000103 */
[----:B0-----:R-:W0:Y:S03]  /*0420*/  FCHK P0, R0, -1000 ;  /* 0xc47a000000007902 */ /* 0x001e260000000000 */
[----:B------:R-:W-:-:S04]  /*0430*/  FFMA R3, R3, -R8, -0.0010000000474974513054 ;  /* 0xba83126f03037423 */ /* 0x000fc80000000808 */
[----:B------:R-:W-:-:S04]  /*0440*/  FFMA R7, R0, R3, RZ ;  /* 0x0000000300077223 */ /* 0x000fc800000000ff */
[----:B------:R-:W-:-:S04]  /*0450*/  FFMA R8, R7, 1000, R0 ;  /* 0x447a000007087823 */ /* 0x000fc80000000000 */
[----:B------:R-:W-:Y:S01]  /*0460*/  FFMA R3, R3, R8, R7 ;  /* 0x0000000803037223 */ /* 0x000fe20000000007 */
[----:B01----:R-:W-:Y:S06]  /*0470*/  @!P0 BRA `(.L_x_5) ;  /* 0x00000000000c8947 */ /* 0x003fec0003800000 */
[----:B------:R-:W-:Y:S01]  /*0480*/  IMAD.MOV.U32 R3, RZ, RZ, -0x3b860000 ;  /* 0xc47a0000ff037424 */ /* 0x000fe200078e00ff */
[----:B------:R-:W-:-:S07]  /*0490*/  MOV R8, 0x4b0 ;  /* 0x000004b000087802 */ /* 0x000fce0000000f00 */
[----:B------:R-:W-:Y:S05]  /*04a0*/  CALL.REL.NOINC `($__internal_0_$__cuda_sm3x_div_rn_noftz_f32_slowpath) ;  /* 0x0000000000307944 */ /* 0x000fea0003c00000 */
.L_x_5:
[----:B------:R-:W-:Y:S05]  /*04b0*/  BSYNC.RECONVERGENT B0 ;  /* 0x0000000000007941 */ /* 0x000fea0003800200 */
.L_x_4:
[----:B------:R-:W0:Y:S01]  /*04c0*/  LDCU.64 UR6, c[0x0][0x380] ;  /* 0x00007000ff0677ac */ /* 0x000e220008000a00 */
[----:B------:R-:W-:Y:S01]  /*04d0*/  STG.E desc[UR4][R4.64+0x8], R3 ;  /* 0x0000080304007986 */ /* 0x000fe2000c101904 */
[----:B0-----:R-:W-:-:S04]  /*04e0*/  IADD3 R6, P0, PT, R2, UR6, RZ ;  /* 0x0000000602067c10 */ /* 0x001fc8000ff1e0ff */
[----:B------:R-:W-:-:S05]  /*04f0*/  LEA.HI.X.SX32 R7, R2, UR7, 0x1, P0 ;  /* 0x0000000702077c11 */ /* 0x000fca00080f0eff */
[----:B------:R-:W2:Y:S04]  /*0500*/  LDG.E.S8 R9, desc[UR4][R6.64] ;  /* 0x0000000406097981 */ /* 0x000ea8000c1e1300 */
[----:B------:R-:W3:Y:S04]  /*0510*/  LDG.E.S8 R11, desc[UR4][R6.64+0x1] ;  /* 0x00000104060b7981 */ /* 0x000ee8000c1e1300 */
[----:B------:R-:W4:Y:S04]  /*0520*/  LDG.E.S8 R13, desc[UR4][R6.64+0x2] ;  /* 0x00000204060d7981 */ /* 0x000f28000c1e1300 */
[----:B--2---:R-:W-:Y:S04]  /*0530*/  STG.E desc[UR4][R4.64+0xc], R9 ;  /* 0x00000c0904007986 */ /* 0x004fe8000c101904 */
[----:B---3--:R-:W-:Y:S04]  /*0540*/  STG.E desc[UR4][R4.64+0x10], R11 ;  /* 0x0000100b04007986 */ /* 0x008fe8000c101904 */
[----:B----4-:R-:W-:Y:S01]  /*0550*/  STG.E desc[UR4][R4.64+0x14], R13 ;  /* 0x0000140d04007986 */ /* 0x010fe2000c101904 */
[----:B------:R-:W-:Y:S05]  /*0560*/  EXIT ;  /* 0x000000000000794d */ /* 0x000fea0003800000 */
        .weak           $__internal_0_$__cuda_sm3x_div_rn_noftz_f32_slowpath
        .type           $__internal_0_$__cuda_sm3x_div_rn_noftz_f32_slowpath,@function
        .size           $__internal_0_$__cuda_sm3x_div_rn_noftz_f32_slowpath,(.L_x_129 - $__internal_0_$__cuda_sm3x_div_rn_noftz_f32_slowpath)
$__internal_0_$__cuda_sm3x_div_rn_noftz_f32_slowpath:
[----:B------:R-:W-:Y:S01]  /*0570*/  SHF.R.U32.HI R10, RZ, 0x17, R3 ;  /* 0x00000017ff0a7819 */ /* 0x000fe20000011603 */
[----:B------:R-:W-:Y:S01]  /*0580*/  BSSY.RECONVERGENT B1, `(.L_x_6) ;  /* 0x0000062000017945 */ /* 0x000fe20003800200 */
[----:B------:R-:W-:Y:S02]  /*0590*/  SHF.R.U32.HI R9, RZ, 0x17, R0 ;  /* 0x00000017ff097819 */ /* 0x000fe40000011600 */
[----:B------:R-:W-:Y:S02]  /*05a0*/  LOP3.LUT R10, R10, 0xff, RZ, 0xc0, !PT ;  /* 0x000000ff0a0a7812 */ /* 0x000fe400078ec0ff */
[----:B------:R-:W-:-:S03]  /*05b0*/  LOP3.LUT R14, R9, 0xff, RZ, 0xc0, !PT ;  /* 0x000000ff090e7812 */ /* 0x000fc600078ec0ff */
[----:B------:R-:W-:Y:S02]  /*05c0*/  VIADD R12, R10, 0xffffffff ;  /* 0xffffffff0a0c7836 */ /* 0x000fe40000000000 */
[----:B------:R-:W-:-:S03]  /*05d0*/  VIADD R11, R14, 0xffffffff ;  /* 0xffffffff0e0b7836 */ /* 0x000fc60000000000 */
[----:B------:R-:W-:-:S04]  /*05e0*/  ISETP.GT.U32.AND P0, PT, R12, 0xfd, PT ;  /* 0x000000fd0c00780c */ /* 0x000fc80003f04070 */
[----:B------:R-:W-:-:S13]  /*05f0*/  ISETP.GT.U32.OR P0, PT, R11, 0xfd, P0 ;  /* 0x000000fd0b00780c */ /* 0x000fda0000704470 */
[----:B------:R-:W-:Y:S01]  /*0600*/  @!P0 MOV R9, RZ ;  /* 0x000000ff00098202 */ /* 0x000fe20000000f00 */
[----:B------:R-:W-:Y:S06]  /*0610*/  @!P0 BRA `(.L_x_7) ;  /* 0x00000000005c8947 */ /* 0x000fec0003800000 */
[----:B------:R-:W-:Y:S02]  /*0620*/  FSETP.GTU.FTZ.AND P0, PT, |R0|, +INF , PT ;  /* 0x7f8000000000780b */ /* 0x000fe40003f1c200 */
[----:B------:R-:W-:-:S04]  /*0630*/  FSETP.GTU.FTZ.AND P1, PT, |R3|, +INF , PT ;  /* 0x7f8000000300780b */ /* 0x000fc80003f3c200 */
[----:B------:R-:W-:-:S13]  /*0640*/  PLOP3.LUT P0, PT, P0, P1, PT, 0xf8, 0x8f ;  /* 0x00000000008f781c */ /* 0x000fda0000703f70 */
[----:B------:R-:W-:Y:S05]  /*0650*/  @P0 BRA `(.L_x_8) ;  /* 0x00000004004c0947 */ /* 0x000fea0003800000 */
[----:B------:R-:W-:-:S13]  /*0660*/  LOP3.LUT P0, RZ, R3, 0x7fffffff, R0, 0xc8, !PT ;  /* 0x7fffffff03ff7812 */ /* 0x000fda000780c800 */
[----:B------:R-:W-:Y:S05]  /*0670*/  @!P0 BRA `(.L_x_9) ;  /* 0x00000004003c8947 */ /* 0x000fea0003800000 */
[C---:B------:R-:W-:Y:S02]  /*0680*/  FSETP.NEU.FTZ.AND P2, PT, |R0|.reuse, +INF , PT ;  /* 0x7f8000000000780b */ /* 0x040fe40003f5d200 */
[----:B------:R-:W-:Y:S02]  /*0690*/  FSETP.NEU.FTZ.AND P1, PT, |R3|, +INF , PT ;  /* 0x7f8000000300780b */ /* 0x000fe40003f3d200 */
[----:B------:R-:W-:-:S11]  /*06a0*/  FSETP.NEU.FTZ.AND P0, PT, |R0|, +INF , PT ;  /* 0x7f8000000000780b */ /* 0x000fd60003f1d200 */
[----:B------:R-:W-:Y:S05]  /*06b0*/  @!P1 BRA !P2, `(.L_x_9) ;  /* 0x00000004002c9947 */ /* 0x000fea0005000000 */
[----:B------:R-:W-:-:S04]  /*06c0*/  LOP3.LUT P2, RZ, R0, 0x7fffffff, RZ, 0xc0, !PT ;  /* 0x7fffffff00ff7812 */ /* 0x000fc8000784c0ff */
[----:B------:R-:W-:-:S13]  /*06d0*/  PLOP3.LUT P1, PT, P1, P2, PT, 0x2f, 0xf2 ;  /* 0x0000000000f2781c */ /* 0x000fda0000f24577 */
[----:B------:R-:W-:Y:S05]  /*06e0*/  @P1 BRA `(.L_x_10) ;  /* 0x0000000400181947 */ /* 0x000fea0003800000 */
[----:B------:R-:W-:-:S04]  /*06f0*/  LOP3.LUT P1, RZ, R3, 0x7fffffff, RZ, 0xc0, !PT ;  /* 0x7fffffff03ff7812 */ /* 0x000fc8000782c0ff */
[----:B------:R-:W-:-:S13]  /*0700*/  PLOP3.LUT P0, PT, P0, P1, PT, 0x2f, 0xf2 ;  /* 0x0000000000f2781c */ /* 0x000fda0000702577 */
[----:B------:R-:W-:Y:S05]  /*0710*/  @P0 BRA `(.L_x_11) ;  /* 0x0000000400000947 */ /* 0x000fea0003800000 */
[----:B------:R-:W-:Y:S02]  /*0720*/  ISETP.GE.AND P0, PT, R11, RZ, PT ;  /* 0x000000ff0b00720c */ /* 0x000fe40003f06270 */
[----:B------:R-:W-:-:S11]  /*0730*/  ISETP.GE.AND P1, PT, R12, RZ, PT ;  /* 0x000000ff0c00720c */ /* 0x000fd60003f26270 */
[----:B------:R-:W-:Y:S02]  /*0740*/  @P0 IMAD.MOV.U32 R9, RZ, RZ, RZ ;  /* 0x000000ffff090224 */ /* 0x000fe400078e00ff */
[----:B------:R-:W-:Y:S01]  /*0750*/  @!P0 FFMA R0, R0, 1.84467440737095516160e+19, RZ ;  /* 0x5f80000000008823 */ /* 0x000fe200000000ff */
[----:B------:R-:W-:Y:S02]  /*0760*/  @!P0 IMAD.MOV.U32 R9, RZ, RZ, -0x40 ;  /* 0xffffffc0ff098424 */ /* 0x000fe400078e00ff */
[----:B------:R-:W-:Y:S02]  /*0770*/  @!P1 FFMA R3, R3, 1.84467440737095516160e+19, RZ ;  /* 0x5f80000003039823 */ /* 0x000fe400000000ff */
[----:B------:R-:W-:-:S07]  /*0780*/  @!P1 VIADD R9, R9, 0x40 ;  /* 0x0000004009099836 */ /* 0x000fce0000000000 */
.L_x_7:
[----:B------:R-:W-:Y:S01]  /*0790*/  LEA R12, R10, 0xc0800000, 0x17 ;  /* 0xc08000000a0c7811 */ /* 0x000fe200078eb8ff */
[----:B------:R-:W-:Y:S03]  /*07a0*/  BSSY.RECONVERGENT B2, `(.L_x_12) ;  /* 0x0000036000027945 */ /* 0x000fe60003800200 */
[----:B------:R-:W-:Y:S01]  /*07b0*/  IADD3 R12, PT, PT, -R12, R3, RZ ;  /* 0x000000030c0c7210 */ /* 0x000fe20007ffe1ff */
[----:B------:R-:W-:-:S03]  /*07c0*/  VIADD R3, R14, 0xffffff81 ;  /* 0xffffff810e037836 */ /* 0x000fc60000000000 */
[----:B------:R-:W0:Y:S01]  /*07d0*/  MUFU.RCP R11, R12 ;  /* 0x0000000c000b7308 */ /* 0x000e220000001000 */
[----:B------:R-:W-:Y:S01]  /*07e0*/  FADD.FTZ R13, -R12, -RZ ;  /* 0x800000ff0c0d7221 */ /* 0x000fe20000010100 */
[C---:B------:R-:W-:Y:S01]  /*07f0*/  IMAD R0, R3.reuse, -0x800000, R0 ;  /* 0xff80000003007824 */ /* 0x040fe200078e0200 */
[----:B------:R-:W-:-:S05]  /*0800*/  IADD3 R10, PT, PT, R3, 0x7f, -R10 ;  /* 0x0000007f030a7810 */ /* 0x000fca0007ffe80a */
[----:B------:R-:W-:Y:S02]  /*0810*/  IMAD.IADD R10, R10, 0x1, R9 ;  /* 0x000000010a0a7824 */ /* 0x000fe400078e0209 */
[----:B0-----:R-:W-:-:S04]  /*0820*/  FFMA R14, R11, R13, 1 ;  /* 0x3f8000000b0e7423 */ /* 0x001fc8000000000d */
[----:B------:R-:W-:-:S04]  /*0830*/  FFMA R16, R11, R14, R11 ;  /* 0x0000000e0b107223 */ /* 0x000fc8000000000b */
[----:B------:R-:W-:-:S04]  /*0840*/  FFMA R11, R0, R16, RZ ;  /* 0x00000010000b7223 */ /* 0x000fc800000000ff */
[----:B------:R-:W-:-:S04]  /*0850*/  FFMA R14, R13, R11, R0 ;  /* 0x0000000b0d0e7223 */ /* 0x000fc80000000000 */
[----:B------:R-:W-:-:S04]  /*0860*/  FFMA R11, R16, R14, R11 ;  /* 0x0000000e100b7223 */ /* 0x000fc8000000000b */
[----:B------:R-:W-:-:S04]  /*0870*/  FFMA R14, R13, R11, R0 ;  /* 0x0000000b0d0e7223 */ /* 0x000fc80000000000 */
[----:B------:R-:W-:-:S05]  /*0880*/  FFMA R0, R16, R14, R11 ;  /* 0x0000000e10007223 */ /* 0x000fca000000000b */
[----:B------:R-:W-:-:S04]  /*0890*/  SHF.R.U32.HI R3, RZ, 0x17, R0 ;  /* 0x00000017ff037819 */ /* 0x000fc80000011600 */
[----:B------:R-:W-:-:S05]  /*08a0*/  LOP3.LUT R3, R3, 0xff, RZ, 0xc0, !PT ;  /* 0x000000ff03037812 */ /* 0x000fca00078ec0ff */
[----:B------:R-:W-:-:S05]  /*08b0*/  IMAD.IADD R13, R3, 0x1, R10 ;  /* 0x00000001030d7824 */ /* 0x000fca00078e020a */
[----:B------:R-:W-:-:S04]  /*08c0*/  IADD3 R3, PT, PT, R13, -0x1, RZ ;  /* 0xffffffff0d037810 */ /* 0x000fc80007ffe0ff */
[----:B------:R-:W-:-:S13]  /*08d0*/  ISETP.GE.U32.AND P0, PT, R3, 0xfe, PT ;  /* 0x000000fe0300780c */ /* 0x000fda0003f06070 */
[----:B------:R-:W-:Y:S05]  /*08e0*/  @!P0 BRA `(.L_x_13) ;  /* 0x0000000000808947 */ /* 0x000fea0003800000 */
[----:B------:R-:W-:-:S13]  /*08f0*/  ISETP.GT.AND P0, PT, R13, 0xfe, PT ;  /* 0x000000fe0d00780c */ /* 0x000fda0003f04270 */
[----:B------:R-:W-:Y:S05]  /*0900*/  @P0 BRA `(.L_x_14) ;  /* 0x00000000006c0947 */ /* 0x000fea0003800000 */
[----:B------:R-:W-:-:S13]  /*0910*/  ISETP.GE.AND P0, PT, R13, 0x1, PT ;  /* 0x000000010d00780c */ /* 0x000fda0003f06270 */
[----:B------:R-:W-:Y:S05]  /*0920*/  @P0 BRA `(.L_x_15) ;  /* 0x0000000000740947 */ /* 0x000fea0003800000 */
[----:B------:R-:W-:Y:S02]  /*0930*/  ISETP.GE.AND P0, PT, R13, -0x18, PT ;  /* 0xffffffe80d00780c */ /* 0x000fe40003f06270 */
[----:B------:R-:W-:-:S11]  /*0940*/  LOP3.LUT R0, R0, 0x80000000, RZ, 0xc0, !PT ;  /* 0x8000000000007812 */ /* 0x000fd600078ec0ff */
[----:B------:R-:W-:Y:S05]  /*0950*/  @!P0 BRA `(.L_x_15) ;  /* 0x0000000000688947 */ /* 0x000fea0003800000 */
[CCC-:B------:R-:W-:Y:S01]  /*0960*/  FFMA.RZ R3, R16.reuse, R14.reuse, R11.reuse ;  /* 0x0000000e10037223 */ /* 0x1c0fe2000000c00b */
[C---:B------:R-:W-:Y:S02]  /*0970*/  VIADD R12, R13.reuse, 0x20 ;  /* 0x000000200d0c7836 */ /* 0x040fe40000000000 */
[CCC-:B------:R-:W-:Y:S01]  /*0980*/  FFMA.RM R10, R16.reuse, R14.reuse, R11.reuse ;  /* 0x0000000e100a7223 */ /* 0x1c0fe2000000400b */
[----:B------:R-:W-:Y:S02]  /*0990*/  ISETP.NE.AND P2, PT, R13, RZ, PT ;  /* 0x000000ff0d00720c */ /* 0x000fe40003f45270 */
[----:B------:R-:W-:Y:S01]  /*09a0*/  LOP3.LUT R9, R3, 0x7fffff, RZ, 0xc0, !PT ;  /* 0x007fffff03097812 */ /* 0x000fe200078ec0ff */
[----:B------:R-:W-:Y:S01]  /*09b0*/  FFMA.RP R3, R16, R14, R11 ;  /* 0x0000000e10037223 */ /* 0x000fe2000000800b */
[----:B------:R-:W-:Y:S01]  /*09c0*/  IMAD.MOV R11, RZ, RZ, -R13 ;  /* 0x000000ffff0b7224 */ /* 0x000fe200078e0a0d */
[----:B------:R-:W-:Y:S02]  /*09d0*/  ISETP.NE.AND P1, PT, R13, RZ, PT ;  /* 0x000000ff0d00720c */ /* 0x000fe40003f25270 */
[----:B------:R-:W-:-:S02]  /*09e0*/  LOP3.LUT R9, R9, 0x800000, RZ, 0xfc, !PT ;  /* 0x0080000009097812 */ /* 0x000fc400078efcff */
[----:B------:R-:W-:Y:S02]  /*09f0*/  FSETP.NEU.FTZ.AND P0, PT, R3, R10, PT ;  /* 0x0000000a0300720b */ /* 0x000fe40003f1d000 */
[----:B------:R-:W-:Y:S02]  /*0a00*/  SHF.L.U32 R12, R9, R12, RZ ;  /* 0x0000000c090c7219 */ /* 0x000fe400000006ff */
[----:B------:R-:W-:Y:S02]  /*0a10*/  SEL R10, R11, RZ, P2 ;  /* 0x000000ff0b0a7207 */ /* 0x000fe40001000000 */
[----:B------:R-:W-:Y:S02]  /*0a20*/  ISETP.NE.AND P1, PT, R12, RZ, P1 ;  /* 0x000000ff0c00720c */ /* 0x000fe40000f25270 */
[----:B------:R-:W-:Y:S02]  /*0a30*/  SHF.R.U32.HI R10, RZ, R10, R9 ;  /* 0x0000000aff0a7219 */ /* 0x000fe40000011609 */
[----:B------:R-:W-:-:S02]  /*0a40*/  PLOP3.LUT P0, PT, P0, P1, PT, 0xf8, 0x8f ;  /* 0x00000000008f781c */ /* 0x000fc40000703f70 */
[----:B------:R-:W-:Y:S02]  /*0a50*/  SHF.R.U32.HI R12, RZ, 0x1, R10 ;  /* 0x00000001ff0c7819 */ /* 0x000fe4000001160a */
[----:B------:R-:W-:-:S04]  /*0a60*/  SEL R3, RZ, 0x1, !P0 ;  /* 0x00000001ff037807 */ /* 0x000fc80004000000 */
[----:B------:R-:W-:-:S04]  /*0a70*/  LOP3.LUT R3, R3, 0x1, R12, 0xf8, !PT ;  /* 0x0000000103037812 */ /* 0x000fc800078ef80c */
[----:B------:R-:W-:-:S05]  /*0a80*/  LOP3.LUT R3, R3, R10, RZ, 0xc0, !PT ;  /* 0x0000000a03037212 */ /* 0x000fca00078ec0ff */
[----:B------:R-:W-:-:S05]  /*0a90*/  IMAD.IADD R3, R12, 0x1, R3 ;  /* 0x000000010c037824 */ /* 0x000fca00078e0203 */
[----:B------:R-:W-:Y:S01]  /*0aa0*/  LOP3.LUT R0, R3, R0, RZ, 0xfc, !PT ;  /* 0x0000000003007212 */ /* 0x000fe200078efcff */
[----:B------:R-:W-:Y:S06]  /*0ab0*/  BRA `(.L_x_15) ;  /* 0x0000000000107947 */ /* 0x000fec0003800000 */
.L_x_14:
[----:B------:R-:W-:-:S04]  /*0ac0*/  LOP3.LUT R0, R0, 0x80000000, RZ, 0xc0, !PT ;  /* 0x8000000000007812 */ /* 0x000fc800078ec0ff */
[----:B------:R-:W-:Y:S01]  /*0ad0*/  LOP3.LUT R0, R0, 0x7f800000, RZ, 0xfc, !PT ;  /* 0x7f80000000007812 */ /* 0x000fe200078efcff */
[----:B------:R-:W-:Y:S06]  /*0ae0*/  BRA `(.L_x_15) ;  /* 0x0000000000047947 */ /* 0x000fec0003800000 */
.L_x_13:
[----:B------:R-:W-:-:S07]  /*0af0*/  LEA R0, R10, R0, 0x17 ;  /* 0x000000000a007211 */ /* 0x000fce00078eb8ff */
.L_x_15:
[----:B------:R-:W-:Y:S05]  /*0b00*/  BSYNC.RECONVERGENT B2 ;  /* 0x0000000000027941 */ /* 0x000fea0003800200 */
.L_x_12:
[----:B------:R-:W-:Y:S05]  /*0b10*/  BRA `(.L_x_16) ;  /* 0x0000000000207947 */ /* 0x000fea0003800000 */
.L_x_11:
[----:B------:R-:W-:-:S04]  /*0b20*/  LOP3.LUT R0, R3, 0x80000000, R0, 0x48, !PT ;  /* 0x8000000003007812 */ /* 0x000fc800078e4800 */
[----:B------:R-:W-:Y:S01]  /*0b30*/  LOP3.LUT R0, R0, 0x7f800000, RZ, 0xfc, !PT ;  /* 0x7f80000000007812 */ /* 0x000fe200078efcff */
[----:B------:R-:W-:Y:S06]  /*0b40*/  BRA `(.L_x_16) ;  /* 0x0000000000147947 */ /* 0x000fec0003800000 */
.L_x_10:
[----:B------:R-:W-:Y:S01]  /*0b50*/  LOP3.LUT R0, R3, 0x80000000, R0, 0x48, !PT ;  /* 0x8000000003007812 */ /* 0x000fe200078e4800 */
[----:B------:R-:W-:Y:S06]  /*0b60*/  BRA `(.L_x_16) ;  /* 0x00000000000c7947 */ /* 0x000fec0003800000 */
.L_x_9:
[----:B------:R-:W0:Y:S01]  /*0b70*/  MUFU.RSQ R0, -QNAN ;  /* 0xffc0000000007908 */ /* 0x000e220000001400 */
[----:B------:R-:W-:Y:S05]  /*0b80*/  BRA `(.L_x_16) ;  /* 0x0000000000047947 */ /* 0x000fea0003800000 */
.L_x_8:
[----:B------:R-:W-:-:S07]  /*0b90*/  FADD.FTZ R0, R0, R3 ;  /* 0x0000000300007221 */ /* 0x000fce0000010000 */
.L_x_16:
[----:B------:R-:W-:Y:S05]  /*0ba0*/  BSYNC.RECONVERGENT B1 ;  /* 0x0000000000017941 */ /* 0x000fea0003800200 */
.L_x_6:
[----:B------:R-:W-:Y:S02]  /*0bb0*/  IMAD.MOV.U32 R9, RZ, RZ, 0x0 ;  /* 0x00000000ff097424 */ /* 0x000fe400078e00ff */
[----:B0-----:R-:W-:Y:S02]  /*0bc0*/  IMAD.MOV.U32 R3, RZ, RZ, R0 ;  /* 0x000000ffff037224 */ /* 0x001fe400078e0000 */
[----:B------:R-:W-:Y:S05]  /*0bd0*/  RET.REL.NODEC R8 `(_Z19processPointsKernelPhiP5Point) ;  /* 0xfffffff408087950 */ /* 0x000fea0003c3ffff */
.L_x_17:
[----:B------:R-:W-:-:S00]  /*0be0*/  BRA `(.L_x_17) ;  /* 0xfffffffc00fc7947 */ /* 0x000fc0000383ffff */
[----:B------:R-:W-:-:S00]  /*0bf0*/  NOP ;  /* 0x0000000000007918 */ /* 0x000fc00000000000 */
        /* <DEDUP_REMOVED lines=8> */
.L_x_129:


//--------------------- .text._Z25fill_empty_buffers_kernelP9Point_rgbS0_iiifff --------------------------
	.section	.text._Z25fill_empty_buffers_kernelP9Point_rgbS0_iiifff,"ax",@progbits
	.align	128
        .global         _Z25fill_empty_buffers_kernelP9Point_rgbS0_iiifff
        .type           _Z25fill_empty_buffers_kernelP9Point_rgbS0_iiifff,@function
        .size           _Z25fill_empty_buffers_kernelP9Point_rgbS0_iiifff,(.L_x_130 - _Z25fill_empty_buffers_kernelP9Point_rgbS0_iiifff)
        .other          _Z25fill_empty_buffers_kernelP9Point_rgbS0_iiifff,@"STO_CUDA_ENTRY STV_DEFAULT"
_Z25fill_empty_buffers_kernelP9Point_rgbS0_iiifff:
.text._Z25fill_empty_buffers_kernelP9Point_rgbS0_iiifff:
[----:B------:R-:W-:Y:S01]  /*0000*/  LDC R1, c[0x0][0x37c] ;  /* 0x0000df00ff017b82 */ /* 0x000fe20000000800 */
[----:B------:R-:W0:Y:S07]  /*0010*/  S2R R7, SR_TID.X ;  /* 0x0000000000077919 */ /* 0x000e2e0000002100 */
[----:B------:R-:W1:Y:S08]  /*0020*/  LDC.64 R2, c[0x0][0x390] ;  /* 0x0000e400ff027b82 */ /* 0x000e700000000a00 */
[----:B------:R-:W0:Y:S08]  /*0030*/  S2UR UR4, SR_CTAID.X ;  /* 0x00000000000479c3 */ /* 0x000e300000002500 */
[----:B------:R-:W0:Y:S08]  /*0040*/  LDC R0, c[0x0][0x360] ;  /* 0x0000d800ff007b82 */ /* 0x000e300000000800 */
[----:B------:R-:W2:Y:S01]  /*0050*/  LDC R4, c[0x0][0x398] ;  /* 0x0000e600ff047b82 */ /* 0x000ea20000000800 */
[----:B-1----:R-:W-:-:S02]  /*0060*/  IMAD R5, R3, R2, RZ ;  /* 0x0000000203057224 */ /* 0x002fc400078e02ff */
[----:B0-----:R-:W-:Y:S02]  /*0070*/  IMAD R7, R0, UR4, R7 ;  /* 0x0000000400077c24 */ /* 0x001fe4000f8e0207 */
[----:B--2---:R-:W-:-:S05]  /*0080*/  IMAD R0, R5, R4, RZ ;  /* 0x0000000405007224 */ /* 0x004fca00078e02ff */
[----:B------:R-:W-:-:S13]  /*0090*/  ISETP.GE.AND P0, PT, R7, R0, PT ;  /* 0x000000000700720c */ /* 0x000fda0003f06270 */
[----:B------:R-:W-:Y:S05]  /*00a0*/  @P0 EXIT ;  /* 0x000000000000094d */ /* 0x000fea0003800000 */
[-C--:B------:R-:W-:Y:S01]  /*00b0*/  IABS R11, R4.reuse ;  /* 0x00000004000b7213 */ /* 0x080fe20000000000 */
[----:B------:R-:W-:Y:S01]  /*00c0*/  IMAD R10, R3, R4, RZ ;  /* 0x00000004030a7224 */ /* 0x000fe200078e02ff */
[----:B------:R-:W-:Y:S01]  /*00d0*/  IABS R12, R3 ;  /* 0x00000003000c7213 */ /* 0x000fe20000000000 */
[----:B------:R-:W0:Y:S01]  /*00e0*/  LDCU.64 UR4, c[0x0][0x358] ;  /* 0x00006b00ff0477ac */ /* 0x000e220008000a00 */
[----:B------:R-:W1:Y:S01]  /*00f0*/  I2F.RP R5, R11 ;  /* 0x0000000b00057306 */ /* 0x000e620000209400 */
[----:B------:R-:W-:Y:S01]  /*0100*/  IABS R6, R7 ;  /* 0x0000000700067213 */ /* 0x000fe20000000000 */
[----:B------:R-:W2:Y:S01]  /*0110*/  LDCU UR10, c[0x0][0x39c] ;  /* 0x00007380ff0a77ac */ /* 0x000ea20008000800 */
[----:B------:R-:W3:Y:S05]  /*0120*/  LDCU UR7, c[0x0][0x3a4] ;  /* 0x00007480ff0777ac */ /* 0x000eea0008000800 */
[----:B-1----:R-:W1:Y:S02]  /*0130*/  MUFU.RCP R5, R5 ;  /* 0x0000000500057308 */ /* 0x002e640000001000 */
[----:B-1----:R-:W-:Y:S01]  /*0140*/  VIADD R8, R5, 0xffffffe ;  /* 0x0ffffffe05087836 */ /* 0x002fe20000000000 */
[----:B------:R-:W-:-:S05]  /*0150*/  IABS R5, R10 ;  /* 0x0000000a00057213 */ /* 0x000fca0000000000 */
[----:B------:R1:W4:Y:S08]  /*0160*/  F2I.FTZ.U32.TRUNC.NTZ R9, R8 ;  /* 0x0000000800097305 */ /* 0x000330000021f000 */
[----:B------:R-:W5:Y:S01]  /*0170*/  I2F.RP R14, R5 ;  /* 0x00000005000e7306 */ /* 0x000f620000209400 */
[----:B-1----:R-:W-:Y:S02]  /*0180*/  HFMA2 R8, -RZ, RZ, 0, 0 ;  /* 0x00000000ff087431 */ /* 0x002fe400000001ff */
[----:B----4-:R-:W-:-:S04]  /*0190*/  IMAD.MOV R0, RZ, RZ, -R9 ;  /* 0x000000ffff007224 */ /* 0x010fc800078e0a09 */
[----:B------:R-:W-:Y:S02]  /*01a0*/  IMAD R13, R0, R11, RZ ;  /* 0x0000000b000d7224 */ /* 0x000fe400078e02ff */
[----:B------:R-:W-:Y:S02]  /*01b0*/  IMAD.MOV.U32 R0, RZ, RZ, R12 ;  /* 0x000000ffff007224 */ /* 0x000fe400078e000c */
[----:B------:R-:W-:Y:S01]  /*01c0*/  IMAD.HI.U32 R9, R9, R13, R8 ;  /* 0x0000000d09097227 */ /* 0x000fe200078e0008 */
[----:B-----5:R-:W-:Y:S05]  /*01d0*/  MUFU.RCP R14, R14 ;  /* 0x0000000e000e7308 */ /* 0x020fea0000001000 */
[----:B------:R-:W-:-:S03]  /*01e0*/  IMAD.HI.U32 R8, R9, R6, RZ ;  /* 0x0000000609087227 */ /* 0x000fc600078e00ff */
[----:B------:R-:W1:Y:S01]  /*01f0*/  I2F.RP R13, R0 ;  /* 0x00000000000d7306 */ /* 0x000e620000209400 */
[----:B------:R-:W-:-:S04]  /*0200*/  IMAD.MOV R12, RZ, RZ, -R8 ;  /* 0x000000ffff0c7224 */ /* 0x000fc800078e0a08 */
[----:B------:R-:W-:-:S05]  /*0210*/  IMAD R12, R11, R12, R6 ;  /* 0x0000000c0b0c7224 */ /* 0x000fca00078e0206 */
[----:B------:R-:W-:Y:S01]  /*0220*/  ISETP.GT.U32.AND P1, PT, R11, R12, PT ;  /* 0x0000000c0b00720c */ /* 0x000fe20003f24070 */
[----:B-1----:R-:W1:-:S12]  /*0230*/  MUFU.RCP R13, R13 ;  /* 0x0000000d000d7308 */ /* 0x002e580000001000 */
[----:B------:R-:W-:Y:S02]  /*0240*/  @!P1 IMAD.IADD R12, R12, 0x1, -R11 ;  /* 0x000000010c0c9824 */ /* 0x000fe400078e0a0b */
[----:B------:R-:W-:Y:S01]  /*0250*/  @!P1 VIADD R8, R8, 0x1 ;  /* 0x0000000108089836 */ /* 0x000fe20000000000 */
[----:B------:R-:W-:Y:S02]  /*0260*/  ISETP.NE.AND P1, PT, R4, RZ, PT ;  /* 0x000000ff0400720c */ /* 0x000fe40003f25270 */
[----:B------:R-:W-:Y:S02]  /*0270*/  ISETP.GE.U32.AND P0, PT, R12, R11, PT ;  /* 0x0000000b0c00720c */ /* 0x000fe40003f06070 */
[----:B------:R-:W-:Y:S01]  /*0280*/  IADD3 R12, PT, PT, R14, 0xffffffe, RZ ;  /* 0x0ffffffe0e0c7810 */ /* 0x000fe20007ffe0ff */
[----:B-1----:R-:W-:Y:S01]  /*0290*/  VIADD R9, R13, 0xffffffe ;  /* 0x0ffffffe0d097836 */ /* 0x002fe20000000000 */
[----:B------:R-:W-:Y:S02]  /*02a0*/  LOP3.LUT R11, R7, R4, RZ, 0x3c, !PT ;  /* 0x00000004070b7212 */ /* 0x000fe400078e3cff */
[----:B------:R-:W1:Y:S01]  /*02b0*/  F2I.FTZ.U32.TRUNC.NTZ R13, R12 ;  /* 0x0000000c000d7305 */ /* 0x000e62000021f000 */
[----:B------:R-:W-:-:S02]  /*02c0*/  IABS R14, R10 ;  /* 0x0000000a000e7213 */ /* 0x000fc40000000000 */
[----:B------:R-:W-:-:S04]  /*02d0*/  ISETP.GE.AND P2, PT, R11, RZ, PT ;  /* 0x000000ff0b00720c */ /* 0x000fc80003f46270 */
[----:B------:R-:W-:Y:S01]  /*02e0*/  @P0 VIADD R8, R8, 0x1 ;  /* 0x0000000108080836 */ /* 0x000fe20000000000 */
[----:B------:R-:W4:Y:S04]  /*02f0*/  F2I.FTZ.U32.TRUNC.NTZ R9, R9 ;  /* 0x0000000900097305 */ /* 0x000f28000021f000 */
[----:B------:R-:W-:Y:S01]  /*0300*/  MOV R11, R8 ;  /* 0x00000008000b7202 */ /* 0x000fe20000000f00 */
[----:B------:R-:W-:Y:S02]  /*0310*/  IMAD.MOV.U32 R8, RZ, RZ, RZ ;  /* 0x000000ffff087224 */ /* 0x000fe400078e00ff */
[----:B-1----:R-:W-:Y:S02]  /*0320*/  IMAD.MOV R12, RZ, RZ, -R13 ;  /* 0x000000ffff0c7224 */ /* 0x002fe400078e0a0d */
[----:B------:R-:W-:Y:S01]  /*0330*/  @!P2 IMAD.MOV R11, RZ, RZ, -R11 ;  /* 0x000000ffff0ba224 */ /* 0x000fe200078e0a0b */
[----:B------:R-:W-:-:S04]  /*0340*/  @!P1 LOP3.LUT R11, RZ, R4, RZ, 0x33, !PT ;  /* 0x00000004ff0b9212 */ /* 0x000fc800078e33ff */
[----:B------:R-:W-:Y:S01]  /*0350*/  IABS R16, R11 ;  /* 0x0000000b00107213 */ /* 0x000fe20000000000 */
[----:B----4-:R-:W-:Y:S01]  /*0360*/  IMAD.MOV R15, RZ, RZ, -R9 ;  /* 0x000000ffff0f7224 */ /* 0x010fe200078e0a09 */
[----:B------:R-:W-:Y:S01]  /*0370*/  ISETP.GE.AND P4, PT, R11, RZ, PT ;  /* 0x000000ff0b00720c */ /* 0x000fe20003f86270 */
[----:B------:R-:W-:Y:S02]  /*0380*/  IMAD.MOV R11, RZ, RZ, -R11 ;  /* 0x000000ffff0b7224 */ /* 0x000fe400078e0a0b */
[----:B------:R-:W-:-:S04]  /*0390*/  IMAD R15, R15, R0, RZ ;  /* 0x000000000f0f7224 */ /* 0x000fc800078e02ff */
[----:B------:R-:W-:Y:S01]  /*03a0*/  IMAD.HI.U32 R8, R9, R15, R8 ;  /* 0x0000000f09087227 */ /* 0x000fe200078e0008 */
[----:B------:R-:W-:-:S03]  /*03b0*/  MOV R15, R16 ;  /* 0x00000010000f7202 */ /* 0x000fc60000000f00 */
[----:B------:R-:W-:Y:S02]  /*03c0*/  IMAD R9, R12, R5, RZ ;  /* 0x000000050c097224 */ /* 0x000fe400078e02ff */
[----:B------:R-:W-:Y:S02]  /*03d0*/  IMAD.MOV.U32 R12, RZ, RZ, RZ ;  /* 0x000000ffff0c7224 */ /* 0x000fe400078e00ff */
[----:B------:R-:W-:-:S04]  /*03e0*/  IMAD.HI.U32 R8, R8, R15, RZ ;  /* 0x0000000f08087227 */ /* 0x000fc800078e00ff */
[----:B------:R-:W-:-:S04]  /*03f0*/  IMAD.HI.U32 R13, R13, R9, R12 ;  /* 0x000000090d0d7227 */ /* 0x000fc800078e000c */
[----:B------:R-:W-:Y:S02]  /*0400*/  IMAD.MOV R9, RZ, RZ, -R14 ;  /* 0x000000ffff097224 */ /* 0x000fe400078e0a0e */
[----:B------:R-:W-:-:S04]  /*0410*/  IMAD.HI.U32 R13, R13, R6, RZ ;  /* 0x000000060d0d7227 */ /* 0x000fc800078e00ff */
[----:B------:R-:W-:Y:S02]  /*0420*/  IMAD.MOV R8, RZ, RZ, -R8 ;  /* 0x000000ffff087224 */ /* 0x000fe400078e0a08 */
[----:B------:R-:W-:Y:S02]  /*0430*/  IMAD R6, R13, R9, R6 ;  /* 0x000000090d067224 */ /* 0x000fe400078e0206 */
[C---:B------:R-:W-:Y:S02]  /*0440*/  IMAD R15, R0.reuse, R8, R15 ;  /* 0x00000008000f7224 */ /* 0x040fe400078e020f */
[----:B------:R-:W1:Y:S01]  /*0450*/  LDC.64 R8, c[0x0][0x380] ;  /* 0x0000e000ff087b82 */ /* 0x000e620000000a00 */
[----:B------:R-:W-:Y:S02]  /*0460*/  ISETP.GT.U32.AND P1, PT, R5, R6, PT ;  /* 0x000000060500720c */ /* 0x000fe40003f24070 */
[----:B------:R-:W-:-:S11]  /*0470*/  ISETP.GT.U32.AND P0, PT, R0, R15, PT ;  /* 0x0000000f0000720c */ /* 0x000fd60003f04070 */
[-C--:B------:R-:W-:Y:S01]  /*0480*/  @!P1 IADD3 R6, PT, PT, R6, -R5.reuse, RZ ;  /* 0x8000000506069210 */ /* 0x080fe20007ffe0ff */
[----:B------:R-:W-:Y:S01]  /*0490*/  @!P1 VIADD R13, R13, 0x1 ;  /* 0x000000010d0d9836 */ /* 0x000fe20000000000 */
[----:B------:R-:W-:Y:S01]  /*04a0*/  ISETP.NE.AND P1, PT, R10, RZ, PT ;  /* 0x000000ff0a00720c */ /* 0x000fe20003f25270 */
[----:B------:R-:W-:Y:S01]  /*04b0*/  @!P0 IMAD.IADD R15, R15, 0x1, -R0 ;  /* 0x000000010f0f8824 */ /* 0x000fe200078e0a00 */
[----:B------:R-:W-:Y:S02]  /*04c0*/  ISETP.GE.U32.AND P0, PT, R6, R5, PT ;  /* 0x000000050600720c */ /* 0x000fe40003f06070 */
[----:B------:R-:W-:Y:S01]  /*04d0*/  LOP3.LUT R5, R7, R10, RZ, 0x3c, !PT ;  /* 0x0000000a07057212 */ /* 0x000fe200078e3cff */
[----:B------:R-:W-:Y:S01]  /*04e0*/  IMAD R7, R4, R11, R7 ;  /* 0x0000000b04077224 */ /* 0x000fe200078e0207 */
[----:B------:R-:W-:Y:S02]  /*04f0*/  ISETP.GT.U32.AND P3, PT, R0, R15, PT ;  /* 0x0000000f0000720c */ /* 0x000fe40003f64070 */
[----:B------:R-:W-:-:S07]  /*0500*/  ISETP.GE.AND P2, PT, R5, RZ, PT ;  /* 0x000000ff0500720c */ /* 0x000fce0003f46270 */
[----:B------:R-:W-:Y:S01]  /*0510*/  @P0 VIADD R13, R13, 0x1 ;  /* 0x000000010d0d0836 */ /* 0x000fe20000000000 */
[----:B------:R-:W-:-:S03]  /*0520*/  ISETP.NE.AND P0, PT, R3, RZ, PT ;  /* 0x000000ff0300720c */ /* 0x000fc60003f05270 */
[----:B------:R-:W-:Y:S01]  /*0530*/  @!P3 IADD3 R15, PT, PT, R15, -R0, RZ ;  /* 0x800000000f0fb210 */ /* 0x000fe20007ffe0ff */
[----:B------:R-:W-:-:S04]  /*0540*/  IMAD.MOV.U32 R0, RZ, RZ, R13 ;  /* 0x000000ffff007224 */ /* 0x000fc800078e000d */
[----:B------:R-:W-:Y:S02]  /*0550*/  IMAD.MOV.U32 R6, RZ, RZ, R15 ;  /* 0x000000ffff067224 */ /* 0x000fe400078e000f */
[----:B------:R-:W-:Y:S01]  /*0560*/  @!P2 IMAD.MOV R0, RZ, RZ, -R0 ;  /* 0x000000ffff00a224 */ /* 0x000fe200078e0a00 */
[----:B------:R-:W-:Y:S02]  /*0570*/  @!P1 LOP3.LUT R0, RZ, R10, RZ, 0x33, !PT ;  /* 0x0000000aff009212 */ /* 0x000fe400078e33ff */
[----:B------:R-:W-:Y:S02]  /*0580*/  @!P4 IADD3 R6, PT, PT, -R6, RZ, RZ ;  /* 0x000000ff0606c210 */ /* 0x000fe40007ffe1ff */
[----:B------:R-:W-:-:S05]  /*0590*/  @!P0 LOP3.LUT R6, RZ, R3, RZ, 0x33, !PT ;  /* 0x00000003ff068212 */ /* 0x000fca00078e33ff */
[----:B------:R-:W-:-:S04]  /*05a0*/  IMAD R3, R0, R3, R6 ;  /* 0x0000000300037224 */ /* 0x000fc800078e0206 */
[----:B------:R-:W-:Y:S02]  /*05b0*/  IMAD R3, R3, R4, R7 ;  /* 0x0000000403037224 */ /* 0x000fe400078e0207 */
[----:B------:R-:W4:Y:S02]  /*05c0*/  LDC.64 R4, c[0x0][0x388] ;  /* 0x0000e200ff047b82 */ /* 0x000f240000000a00 */
[----:B-1----:R-:W-:-:S05]  /*05d0*/  IMAD.WIDE R8, R3, 0x14, R8 ;  /* 0x0000001403087825 */ /* 0x002fca00078e0208 */
[----:B0-----:R-:W5:Y:S01]  /*05e0*/  LDG.E R15, desc[UR4][R8.64+0x10] ;  /* 0x00001004080f7981 */ /* 0x001f62000c1e1900 */
[----:B----4-:R-:W-:Y:S01]  /*05f0*/  IMAD.WIDE R4, R3, 0x14, R4 ;  /* 0x0000001403047825 */ /* 0x010fe200078e0204 */
[----:B-----5:R-:W-:-:S13]  /*0600*/  FSETP.NEU.AND P0, PT, R15, 100, PT ;  /* 0x42c800000f00780b */ /* 0x020fda0003f0d000 */
[----:B--23--:R-:W-:Y:S05]  /*0610*/  @P0 BRA `(.L_x_18) ;  /* 0x0000001800240947 */ /* 0x00cfea0003800000 */
[----:B------:R-:W-:Y:S01]  /*0620*/  IMAD.IADD R9, R2, 0x1, -R0 ;  /* 0x0000000102097824 */ /* 0x000fe200078e0a00 */
[----:B------:R-:W-:Y:S01]  /*0630*/  BSSY.RECONVERGENT B0, `(.L_x_19) ;  /* 0x0000099000007945 */ /* 0x000fe20003800200 */
[----:B------:R-:W-:-:S03]  /*0640*/  IMAD.MOV.U32 R8, RZ, RZ, RZ ;  /* 0x000000ffff087224 */ /* 0x000fc600078e00ff */
[----:B------:R-:W-:-:S13]  /*0650*/  ISETP.GE.AND P0, PT, R9, 0x1, PT ;  /* 0x000000010900780c */ /* 0x000fda0003f06270 */
[----:B------:R-:W-:Y:S05]  /*0660*/  @!P0 BRA `(.L_x_20) ;  /* 0x0000000800548947 */ /* 0x000fea0003800000 */
[----:B------:R-:W0:Y:S01]  /*0670*/  LDC R2, c[0x0][0x3a0] ;  /* 0x0000e800ff027b82 */ /* 0x000e220000000800 */
[----:B------:R-:W-:Y:S01]  /*0680*/  IMAD.MOV.U32 R15, RZ, RZ, 0x3a2c32e4 ;  /* 0x3a2c32e4ff0f7424 */ /* 0x000fe200078e00ff */
[C---:B------:R-:W-:Y:S01]  /*0690*/  ISETP.NE.AND P1, PT, R0.reuse, RZ, PT ;  /* 0x000000ff0000720c */ /* 0x040fe20003f25270 */
[----:B------:R-:W1:Y:S01]  /*06a0*/  LDCU UR6, c[0x0][0x39c] ;  /* 0x00007380ff0677ac */ /* 0x000e620008000800 */
[----:B------:R-:W-:Y:S01]  /*06b0*/  ISETP.GE.AND P6, PT, R0, RZ, PT ;  /* 0x000000ff0000720c */ /* 0x000fe20003fc6270 */
[C---:B0-----:R-:W-:Y:S01]  /*06c0*/  FMUL R3, |R2|.reuse, 16777216 ;  /* 0x4b80000002037820 */ /* 0x041fe20000400200 */
[C---:B------:R-:W-:Y:S02]  /*06d0*/  FSETP.GEU.AND P0, PT, |R2|.reuse, 1.175494350822287508e-38, PT ;  /* 0x008000000200780b */ /* 0x040fe40003f0e200 */
[----:B------:R-:W-:Y:S02]  /*06e0*/  FSETP.EQ.OR P1, PT, R2, 1, !P1 ;  /* 0x3f8000000200780b */ /* 0x000fe40004f22400 */
[----:B------:R-:W-:-:S04]  /*06f0*/  FSEL R3, R3, |R2|, !P0 ;  /* 0x4000000203037208 */ /* 0x000fc80004000000 */
[----:B------:R-:W-:-:S04]  /*0700*/  IADD3 R8, PT, PT, R3, -0x3f3504f3, RZ ;  /* 0xc0cafb0d03087810 */ /* 0x000fc80007ffe0ff */
[----:B------:R-:W-:-:S04]  /*0710*/  LOP3.LUT R8, R8, 0xff800000, RZ, 0xc0, !PT ;  /* 0xff80000008087812 */ /* 0x000fc800078ec0ff */
[----:B------:R-:W-:Y:S01]  /*0720*/  I2FP.F32.S32 R10, R8 ;  /* 0x00000008000a7245 */ /* 0x000fe20000201400 */
[----:B------:R-:W-:-:S04]  /*0730*/  IMAD.IADD R3, R3, 0x1, -R8 ;  /* 0x0000000103037824 */ /* 0x000fc800078e0a08 */
[C---:B------:R-:W-:Y:S01]  /*0740*/  FADD R12, R3.reuse, 1 ;  /* 0x3f800000030c7421 */ /* 0x040fe20000000000 */
[----:B------:R-:W-:Y:S01]  /*0750*/  FADD R13, R3, -1 ;  /* 0xbf800000030d7421 */ /* 0x000fe20000000000 */
[----:B------:R-:W-:-:S03]  /*0760*/  FSEL R3, RZ, -24, P0 ;  /* 0xc1c00000ff037808 */ /* 0x000fc60000000000 */
[----:B------:R-:W-:Y:S01]  /*0770*/  FADD R11, R13, R13 ;  /* 0x0000000d0d0b7221 */ /* 0x000fe20000000000 */
[----:B------:R-:W0:Y:S03]  /*0780*/  MUFU.RCP R12, R12 ;  /* 0x0000000c000c7308 */ /* 0x000e260000001000 */
[----:B0-----:R-:W-:Y:S01]  /*0790*/  FMUL R8, R12, R11 ;  /* 0x0000000b0c087220 */ /* 0x001fe20000400000 */
[----:B------:R-:W-:-:S03]  /*07a0*/  FFMA R11, R10, 1.1920928955078125e-07, R3 ;  /* 0x340000000a0b7823 */ /* 0x000fc60000000003 */
[----:B------:R-:W-:Y:S01]  /*07b0*/  FADD R14, R13, -R8 ;  /* 0x800000080d0e7221 */ /* 0x000fe20000000000 */
[CC--:B------:R-:W-:Y:S01]  /*07c0*/  FMUL R10, R8.reuse, R8.reuse ;  /* 0x00000008080a7220 */ /* 0x0c0fe20000400000 */
[----:B------:R-:W-:Y:S02]  /*07d0*/  FFMA R3, R8, 1.4426950216293334961, R11 ;  /* 0x3fb8aa3b08037823 */ /* 0x000fe4000000000b */
[----:B------:R-:W-:Y:S01]  /*07e0*/  FADD R14, R14, R14 ;  /* 0x0000000e0e0e7221 */ /* 0x000fe20000000000 */
[C---:B------:R-:W-:Y:S01]  /*07f0*/  FFMA R15, R10.reuse, R15, 0.0032181653659790754318 ;  /* 0x3b52e7db0a0f7423 */ /* 0x040fe2000000000f */
[----:B------:R-:W-:Y:S02]  /*0800*/  FADD R11, R11, -R3 ;  /* 0x800000030b0b7221 */ /* 0x000fe40000000000 */
[----:B------:R-:W-:Y:S01]  /*0810*/  FFMA R13, R13, -R8, R14 ;  /* 0x800000080d0d7223 */ /* 0x000fe2000000000e */
[----:B------:R-:W-:Y:S01]  /*0820*/  FFMA R15, R10, R15, 0.018033718690276145935 ;  /* 0x3c93bb730a0f7423 */ /* 0x000fe2000000000f */
[----:B------:R-:W-:-:S02]  /*0830*/  FFMA R14, R8, 1.4426950216293334961, R11 ;  /* 0x3fb8aa3b080e7823 */ /* 0x000fc4000000000b */
[----:B------:R-:W-:Y:S01]  /*0840*/  FMUL R13, R12, R13 ;  /* 0x0000000d0c0d7220 */ /* 0x000fe20000400000 */
[----:B------:R-:W-:-:S03]  /*0850*/  FFMA R15, R10, R15, 0.12022458761930465698 ;  /* 0x3df6384f0a0f7423 */ /* 0x000fc6000000000f */
[----:B------:R-:W-:Y:S01]  /*0860*/  FFMA R11, R13, 1.4426950216293334961, R14 ;  /* 0x3fb8aa3b0d0b7823 */ /* 0x000fe2000000000e */
[----:B------:R-:W-:Y:S01]  /*0870*/  FMUL R15, R10, R15 ;  /* 0x0000000f0a0f7220 */ /* 0x000fe20000400000 */
[----:B------:R-:W-:Y:S02]  /*0880*/  IMAD.MOV.U32 R14, RZ, RZ, 0x391fcb8e ;  /* 0x391fcb8eff0e7424 */ /* 0x000fe400078e00ff */
[----:B------:R-:W-:Y:S01]  /*0890*/  FFMA R10, R8, 1.9251366722983220825e-08, R11 ;  /* 0x32a55e34080a7823 */ /* 0x000fe2000000000b */
[----:B------:R-:W-:-:S04]  /*08a0*/  FMUL R11, R15, 3 ;  /* 0x404000000f0b7820 */ /* 0x000fc80000400000 */
[----:B------:R-:W-:Y:S01]  /*08b0*/  FFMA R10, R13, R11, R10 ;  /* 0x0000000b0d0a7223 */ /* 0x000fe2000000000a */
[----:B------:R-:W-:-:S03]  /*08c0*/  I2FP.F32.S32 R13, R0 ;  /* 0x00000000000d7245 */ /* 0x000fc60000201400 */
[----:B------:R-:W-:Y:S01]  /*08d0*/  FFMA R8, R8, R15, R10 ;  /* 0x0000000f08087223 */ /* 0x000fe2000000000a */
[----:B------:R-:W-:-:S03]  /*08e0*/  FSETP.NEU.AND P2, PT, |R13|, +INF , PT ;  /* 0x7f8000000d00780b */ /* 0x000fc60003f4d200 */
[----:B------:R-:W-:Y:S01]  /*08f0*/  FADD R10, R3, R8 ;  /* 0x00000008030a7221 */ /* 0x000fe20000000000 */
[----:B------:R-:W-:-:S03]  /*0900*/  FSETP.EQ.AND P2, PT, R2, -1, !P2 ;  /* 0xbf8000000200780b */ /* 0x000fc60005742000 */
[-C--:B------:R-:W-:Y:S01]  /*0910*/  FMUL R15, R10, R13.reuse ;  /* 0x0000000d0a0f7220 */ /* 0x080fe20000400000 */
[----:B------:R-:W-:Y:S01]  /*0920*/  FADD R11, -R3, R10 ;  /* 0x0000000a030b7221 */ /* 0x000fe20000000100 */
[----:B------:R-:W-:Y:S02]  /*0930*/  FMUL R3, R13, 0.5 ;  /* 0x3f0000000d037820 */ /* 0x000fe40000400000 */
[----:B------:R-:W0:Y:S01]  /*0940*/  FRND R12, R15 ;  /* 0x0000000f000c7307 */ /* 0x000e220000201000 */
[----:B------:R-:W-:Y:S01]  /*0950*/  FADD R11, R8, -R11 ;  /* 0x8000000b080b7221 */ /* 0x000fe20000000000 */
[-C--:B------:R-:W-:Y:S01]  /*0960*/  FFMA R8, R10, R13.reuse, -R15 ;  /* 0x0000000d0a087223 */ /* 0x080fe2000000080f */
[C---:B------:R-:W-:Y:S02]  /*0970*/  FSETP.GT.AND P5, PT, |R15|.reuse, 152, PT ;  /* 0x431800000f00780b */ /* 0x040fe40003fa4200 */
[----:B------:R-:W-:Y:S01]  /*0980*/  FSETP.GEU.AND P4, PT, R15, RZ, PT ;  /* 0x000000ff0f00720b */ /* 0x000fe20003f8e000 */
[----:B------:R-:W-:-:S02]  /*0990*/  FFMA R8, R11, R13, R8 ;  /* 0x0000000d0b087223 */ /* 0x000fc40000000008 */
[----:B------:R-:W2:Y:S01]  /*09a0*/  FRND.TRUNC R3, R3 ;  /* 0x0000000300037307 */ /* 0x000ea2000020d000 */
[----:B0-----:R-:W-:-:S07]  /*09b0*/  FADD R17, R15, -R12 ;  /* 0x8000000c0f117221 */ /* 0x001fce0000000000 */
[----:B------:R0:W3:Y:S01]  /*09c0*/  F2I.NTZ R16, R15 ;  /* 0x0000000f00107305 */ /* 0x0000e20000203100 */
[----:B------:R-:W-:Y:S01]  /*09d0*/  FSETP.GT.AND P0, PT, R12, RZ, PT ;  /* 0x000000ff0c00720b */ /* 0x000fe20003f04000 */
[----:B------:R-:W-:Y:S01]  /*09e0*/  FADD R12, R2, R2 ;  /* 0x00000002020c7221 */ /* 0x000fe20000000000 */
[----:B------:R-:W-:-:S04]  /*09f0*/  FADD R17, R8, R17 ;  /* 0x0000001108117221 */ /* 0x000fc80000000000 */
[----:B------:R-:W-:Y:S01]  /*0a00*/  FFMA R8, R17, R14, 0.0013391353422775864601 ;  /* 0x3aaf85ed11087423 */ /* 0x000fe2000000000e */
[----:B0-----:R-:W-:-:S03]  /*0a10*/  LOP3.LUT R15, R12, 0x7f800000, RZ, 0x3c, !PT ;  /* 0x7f8000000c0f7812 */ /* 0x001fc600078e3cff */
[----:B------:R-:W-:Y:S01]  /*0a20*/  FFMA R14, R17, R8, 0.0096188392490148544312 ;  /* 0x3c1d9856110e7423 */ /* 0x000fe20000000008 */
[----:B--2---:R-:W-:Y:S01]  /*0a30*/  FADD R8, R3, R3 ;  /* 0x0000000303087221 */ /* 0x004fe20000000000 */
[----:B------:R-:W-:Y:S02]  /*0a40*/  SEL R3, RZ, 0x83000000, P0 ;  /* 0x83000000ff037807 */ /* 0x000fe40000000000 */
[----:B------:R-:W-:Y:S01]  /*0a50*/  FFMA R14, R17, R14, 0.055503588169813156128 ;  /* 0x3d6357bb110e7423 */ /* 0x000fe2000000000e */
[----:B------:R-:W-:Y:S01]  /*0a60*/  FADD R8, R13, -R8 ;  /* 0x800000080d087221 */ /* 0x000fe20000000000 */
[----:B------:R-:W-:Y:S02]  /*0a70*/  FSETP.NEU.AND P0, PT, |R2|, +INF , PT ;  /* 0x7f8000000200780b */ /* 0x000fe40003f0d200 */
[----:B------:R-:W-:Y:S01]  /*0a80*/  FFMA R14, R17, R14, 0.24022644758224487305 ;  /* 0x3e75fdec110e7423 */ /* 0x000fe2000000000e */
[----:B------:R-:W-:Y:S01]  /*0a90*/  IADD3 R19, PT, PT, R3, 0x7f000000, RZ ;  /* 0x7f00000003137810 */ /* 0x000fe20007ffe0ff */
[----:B---3--:R-:W-:Y:S01]  /*0aa0*/  IMAD R3, R16, 0x800000, -R3 ;  /* 0x0080000010037824 */ /* 0x008fe200078e0a03 */
[----:B------:R-:W-:Y:S01]  /*0ab0*/  FSETP.NEU.AND P3, PT, |R8|, 1, PT ;  /* 0x3f8000000800780b */ /* 0x000fe20003f6d200 */
[----:B------:R-:W-:Y:S01]  /*0ac0*/  FFMA R14, R17, R14, 0.69314718246459960938 ;  /* 0x3f317218110e7423 */ /* 0x000fe2000000000e */
[C---:B------:R-:W-:Y:S01]  /*0ad0*/  FSETP.EQ.OR P0, PT, R2.reuse, RZ, !P0 ;  /* 0x000000ff0200720b */ /* 0x040fe20004702400 */
[----:B------:R-:W-:Y:S01]  /*0ae0*/  IMAD.MOV.U32 R8, RZ, RZ, RZ ;  /* 0x000000ffff087224 */ /* 0x000fe200078e00ff */
[----:B------:R-:W-:Y:S01]  /*0af0*/  SEL R16, R15, R12, !P6 ;  /* 0x0000000c0f107207 */ /* 0x000fe20007000000 */
[----:B------:R-:W-:Y:S01]  /*0b00*/  FFMA R14, R17, R14, 1 ;  /* 0x3f800000110e7423 */ /* 0x000fe2000000000e */
[----:B------:R-:W-:-:S03]  /*0b10*/  FSETP.NAN.OR P6, PT, |R2|, |R2|, P1 ;  /* 0x400000020200720b */ /* 0x000fc60000fc8600 */
[----:B------:R-:W-:Y:S01]  /*0b20*/  FMUL R14, R14, R19 ;  /* 0x000000130e0e7220 */ /* 0x000fe20000400000 */
[----:B------:R-:W-:-:S03]  /*0b30*/  FSETP.NAN.OR P6, PT, |R13|, |R13|, P6 ;  /* 0x4000000d0d00720b */ /* 0x000fc600037c8600 */
[----:B------:R-:W-:Y:S01]  /*0b40*/  FMUL R3, R14, R3 ;  /* 0x000000030e037220 */ /* 0x000fe20000400000 */
[----:B------:R-:W-:Y:S01]  /*0b50*/  @P5 FSEL R3, RZ, +INF , !P4 ;  /* 0x7f800000ff035808 */ /* 0x000fe20006000000 */
[----:B------:R-:W0:Y:S01]  /*0b60*/  LDC R14, c[0x0][0x3a0] ;  /* 0x0000e800ff0e7b82 */ /* 0x000e220000000800 */
[----:B------:R-:W-:Y:S02]  /*0b70*/  @P3 LOP3.LUT R16, R16, 0x7fffffff, RZ, 0xc0, !PT ;  /* 0x7fffffff10103812 */ /* 0x000fe400078ec0ff */
[----:B------:R-:W-:Y:S02]  /*0b80*/  @!P0 FSEL R16, R3, 1, !P2 ;  /* 0x3f80000003108808 */ /* 0x000fe40005000000 */
[----:B------:R-:W-:Y:S01]  /*0b90*/  FSETP.GEU.AND P4, PT, R2, RZ, PT ;  /* 0x000000ff0200720b */ /* 0x000fe20003f8e000 */
[----:B------:R-:W-:Y:S01]  /*0ba0*/  FADD R2, R13, R2 ;  /* 0x000000020d027221 */ /* 0x000fe20000000000 */
[----:B------:R-:W-:-:S04]  /*0bb0*/  FSEL R3, R3, -R3, P3 ;  /* 0x8000000303037208 */ /* 0x000fc80001800000 */
[----:B------:R-:W-:-:S04]  /*0bc0*/  FSEL R3, R16, R3, P4 ;  /* 0x0000000310037208 */ /* 0x000fc80002000000 */
[----:B------:R-:W-:Y:S02]  /*0bd0*/  @!P0 FSEL R16, R16, R3, P2 ;  /* 0x0000000310108208 */ /* 0x000fe40001000000 */
[----:B------:R-:W-:-:S05]  /*0be0*/  @P6 FSEL R16, R2, 1, !P1 ;  /* 0x3f80000002106808 */ /* 0x000fca0004800000 */
[----:B-1----:R-:W-:-:S07]  /*0bf0*/  FMUL R13, R16, UR6 ;  /* 0x00000006100d7c20 */ /* 0x002fce0008400000 */
.L_x_23:
[----:B------:R-:W-:Y:S02]  /*0c00*/  IMAD.IADD R20, R0, 0x1, R8 ;  /* 0x0000000100147824 */ /* 0x000fe400078e0208 */
[----:B------:R-:W-:Y:S01]  /*0c10*/  HFMA2 R18, -RZ, RZ, 0.64013671875, -15.109375 ;  /* 0x391fcb8eff127431 */ /* 0x000fe200000001ff */
[----:B------:R-:W-:Y:S02]  /*0c20*/  BSSY.RECONVERGENT B1, `(.L_x_21) ;  /* 0x000002f000017945 */ /* 0x000fe40003800200 */
[----:B------:R-:W-:-:S05]  /*0c30*/  I2FP.F32.S32 R3, R20 ;  /* 0x0000001400037245 */ /* 0x000fca0000201400 */
[----:B------:R-:W-:-:S04]  /*0c40*/  FMUL R17, R10, R3 ;  /* 0x000000030a117220 */ /* 0x000fc80000400000 */
[----:B------:R-:W1:Y:S01]  /*0c50*/  FRND R16, R17 ;  /* 0x0000001100107307 */ /* 0x000e620000201000 */
[-C--:B------:R-:W-:Y:S01]  /*0c60*/  FFMA R2, R10, R3.reuse, -R17 ;  /* 0x000000030a027223 */ /* 0x080fe20000000811 */
[C---:B------:R-:W-:Y:S02]  /*0c70*/  FSETP.GT.AND P2, PT, |R17|.reuse, 152, PT ;  /* 0x431800001100780b */ /* 0x040fe40003f44200 */
[----:B------:R-:W-:Y:S01]  /*0c80*/  FSETP.GEU.AND P3, PT, R17, RZ, PT ;  /* 0x000000ff1100720b */ /* 0x000fe20003f6e000 */
[----:B------:R-:W-:-:S03]  /*0c90*/  FFMA R2, R11, R3, R2 ;  /* 0x000000030b027223 */ /* 0x000fc60000000002 */
[----:B------:R-:W2:Y:S01]  /*0ca0*/  F2I.NTZ R21, R17 ;  /* 0x0000001100157305 */ /* 0x000ea20000203100 */
[----:B-1----:R-:W-:Y:S01]  /*0cb0*/  FADD R19, R17, -R16 ;  /* 0x8000001011137221 */ /* 0x002fe20000000000 */
[----:B------:R-:W-:-:S03]  /*0cc0*/  FSETP.GT.AND P1, PT, R16, RZ, PT ;  /* 0x000000ff1000720b */ /* 0x000fc60003f24000 */
[----:B------:R-:W-:Y:S01]  /*0cd0*/  FADD R19, R2, R19 ;  /* 0x0000001302137221 */ /* 0x000fe20000000000 */
[----:B------:R-:W-:Y:S02]  /*0ce0*/  SEL R16, RZ, 0x83000000, P1 ;  /* 0x83000000ff107807 */ /* 0x000fe40000800000 */
[----:B------:R-:W-:Y:S01]  /*0cf0*/  ISETP.NE.AND P1, PT, R20, RZ, PT ;  /* 0x000000ff1400720c */ /* 0x000fe20003f25270 */
[----:B------:R-:W-:Y:S02]  /*0d00*/  FFMA R2, R19, R18, 0.0013391353422775864601 ;  /* 0x3aaf85ed13027423 */ /* 0x000fe40000000012 */
[----:B--2---:R-:W-:Y:S01]  /*0d10*/  IMAD R21, R21, 0x800000, -R16 ;  /* 0x0080000015157824 */ /* 0x004fe200078e0a10 */
[----:B0-----:R-:W-:Y:S01]  /*0d20*/  FSETP.EQ.OR P1, PT, R14, 1, !P1 ;  /* 0x3f8000000e00780b */ /* 0x001fe20004f22400 */
[----:B------:R-:W-:-:S04]  /*0d30*/  FFMA R2, R19, R2, 0.0096188392490148544312 ;  /* 0x3c1d985613027423 */ /* 0x000fc80000000002 */
[----:B------:R-:W-:-:S04]  /*0d40*/  FFMA R2, R19, R2, 0.055503588169813156128 ;  /* 0x3d6357bb13027423 */ /* 0x000fc80000000002 */
[----:B------:R-:W-:Y:S01]  /*0d50*/  FFMA R18, R19, R2, 0.24022644758224487305 ;  /* 0x3e75fdec13127423 */ /* 0x000fe20000000002 */
[----:B------:R-:W-:-:S03]  /*0d60*/  FMUL R2, R3, 0.5 ;  /* 0x3f00000003027820 */ /* 0x000fc60000400000 */
[----:B------:R-:W-:-:S03]  /*0d70*/  FFMA R18, R19, R18, 0.69314718246459960938 ;  /* 0x3f31721813127423 */ /* 0x000fc60000000012 */
[----:B------:R-:W0:Y:S01]  /*0d80*/  FRND.TRUNC R2, R2 ;  /* 0x0000000200027307 */ /* 0x000e22000020d000 */
[----:B------:R-:W-:Y:S01]  /*0d90*/  FFMA R18, R19, R18, 1 ;  /* 0x3f80000013127423 */ /* 0x000fe20000000012 */
[----:B------:R-:W-:-:S04]  /*0da0*/  VIADD R19, R16, 0x7f000000 ;  /* 0x7f00000010137836 */ /* 0x000fc80000000000 */
[----:B------:R-:W-:-:S04]  /*0db0*/  FMUL R18, R18, R19 ;  /* 0x0000001312127220 */ /* 0x000fc80000400000 */
[----:B------:R-:W-:Y:S01]  /*0dc0*/  FMUL R21, R18, R21 ;  /* 0x0000001512157220 */ /* 0x000fe20000400000 */
[----:B------:R-:W-:Y:S01]  /*0dd0*/  IMAD.MOV.U32 R18, RZ, RZ, 0x3f800000 ;  /* 0x3f800000ff127424 */ /* 0x000fe200078e00ff */
[----:B------:R-:W-:Y:S01]  /*0de0*/  @P2 FSEL R21, RZ, +INF , !P3 ;  /* 0x7f800000ff152808 */ /* 0x000fe20005800000 */
[----:B0-----:R-:W-:Y:S01]  /*0df0*/  FADD R2, R2, R2 ;  /* 0x0000000202027221 */ /* 0x001fe20000000000 */
[----:B------:R-:W-:Y:S06]  /*0e00*/  @P1 BRA `(.L_x_22) ;  /* 0x0000000000401947 */ /* 0x000fec0003800000 */
[----:B------:R-:W-:-:S04]  /*0e10*/  FSETP.NAN.AND P1, PT, |R3|, |R3|, PT ;  /* 0x400000030300720b */ /* 0x000fc80003f28200 */
[----:B------:R-:W-:-:S13]  /*0e20*/  FSETP.NUM.AND P1, PT, |R14|, |R14|, !P1 ;  /* 0x4000000e0e00720b */ /* 0x000fda0004f27200 */
[----:B------:R-:W-:Y:S01]  /*0e30*/  @!P1 FADD R18, R3, R14 ;  /* 0x0000000e03129221 */ /* 0x000fe20000000000 */
[----:B------:R-:W-:Y:S06]  /*0e40*/  @!P1 BRA `(.L_x_22) ;  /* 0x0000000000309947 */ /* 0x000fec0003800000 */
[----:B------:R-:W-:Y:S01]  /*0e50*/  FADD R2, R3, -R2 ;  /* 0x8000000203027221 */ /* 0x000fe20000000000 */
[----:B------:R-:W-:-:S04]  /*0e60*/  @P0 ISETP.GE.AND P1, PT, R20, RZ, PT ;  /* 0x000000ff1400020c */ /* 0x000fc80003f26270 */
[----:B------:R-:W-:Y:S02]  /*0e70*/  FSETP.NEU.AND P2, PT, |R2|, 1, P0 ;  /* 0x3f8000000200780b */ /* 0x000fe4000074d200 */
[----:B------:R-:W-:-:S11]  /*0e80*/  @P0 SEL R18, R15, R12, !P1 ;  /* 0x0000000c0f120207 */ /* 0x000fd60004800000 */
[----:B------:R-:W-:Y:S01]  /*0e90*/  @P2 LOP3.LUT R18, R18, 0x7fffffff, RZ, 0xc0, !PT ;  /* 0x7fffffff12122812 */ /* 0x000fe200078ec0ff */
[----:B------:R-:W-:Y:S06]  /*0ea0*/  @P0 BRA `(.L_x_22) ;  /* 0x0000000000180947 */ /* 0x000fec0003800000 */
[----:B------:R-:W-:-:S04]  /*0eb0*/  FSETP.NEU.AND P1, PT, |R3|, +INF , PT ;  /* 0x7f8000000300780b */ /* 0x000fc80003f2d200 */
[----:B------:R-:W-:-:S04]  /*0ec0*/  FSETP.EQ.AND P1, PT, R14, -1, !P1 ;  /* 0xbf8000000e00780b */ /* 0x000fc80004f22000 */
[----:B------:R-:W-:Y:S02]  /*0ed0*/  FSETP.GEU.OR P2, PT, R14, RZ, P1 ;  /* 0x000000ff0e00720b */ /* 0x000fe40000f4e400 */
[----:B------:R-:W-:-:S11]  /*0ee0*/  FSEL R18, R21, 1, !P1 ;  /* 0x3f80000015127808 */ /* 0x000fd60004800000 */
[----:B------:R-:W-:-:S04]  /*0ef0*/  @!P2 FSETP.NEU.AND P3, PT, |R2|, 1, PT ;  /* 0x3f8000000200a80b */ /* 0x000fc80003f6d200 */
[----:B------:R-:W-:-:S09]  /*0f00*/  @!P2 FSEL R18, R21, -R21, P3 ;  /* 0x800000151512a208 */ /* 0x000fd20001800000 */
.L_x_22:
[----:B------:R-:W-:Y:S05]  /*0f10*/  BSYNC.RECONVERGENT B1 ;  /* 0x0000000000017941 */ /* 0x000fea0003800200 */
.L_x_21:
[----:B------:R-:W0:Y:S01]  /*0f20*/  F2F.F64.F32 R16, UR7 ;  /* 0x0000000700107d10 */ /* 0x000e220008201800 */
[----:B------:R-:W-:-:S07]  /*0f30*/  FFMA R2, R18, UR10, -R13 ;  /* 0x0000000a12027c23 */ /* 0x000fce000800080d */
[----:B------:R-:W1:Y:S01]  /*0f40*/  F2F.F64.F32 R2, R2 ;  /* 0x0000000200027310 */ /* 0x000e620000201800 */
[----:B0-----:R-:W-:-:S08]  /*0f50*/  DMUL R16, R16, 1.25 ;  /* 0x3ff4000010107828 */ /* 0x001fd00000000000 */
[----:B-1----:R-:W-:-:S14]  /*0f60*/  DSETP.GEU.AND P1, PT, R16, R2, PT ;  /* 0x000000021000722a */ /* 0x002fdc0003f2e000 */
[----:B------:R-:W-:Y:S05]  /*0f70*/  @!P1 BRA `(.L_x_20) ;  /* 0x0000000000109947 */ /* 0x000fea0003800000 */
[----:B------:R-:W-:-:S04]  /*0f80*/  IADD3 R8, PT, PT, R8, 0x1, RZ ;  /* 0x0000000108087810 */ /* 0x000fc80007ffe0ff */
[----:B------:R-:W-:-:S13]  /*0f90*/  ISETP.NE.AND P1, PT, R8, R9, PT ;  /* 0x000000090800720c */ /* 0x000fda0003f25270 */
[----:B------:R-:W-:Y:S05]  /*0fa0*/  @P1 BRA `(.L_x_23) ;  /* 0xfffffffc00141947 */ /* 0x000fea000383ffff */
[----:B------:R-:W-:-:S07]  /*0fb0*/  IMAD.MOV.U32 R8, RZ, RZ, RZ ;  /* 0x000000ffff087224 */ /* 0x000fce00078e00ff */
.L_x_20:
[----:B------:R-:W-:Y:S05]  /*0fc0*/  BSYNC.RECONVERGENT B0 ;  /* 0x0000000000007941 */ /* 0x000fea0003800200 */
.L_x_19:
[----:B------:R-:W0:Y:S01]  /*0fd0*/  LDC R9, c[0x0][0x3a0] ;  /* 0x0000e800ff097b82 */ /* 0x000e220000000800 */
[----:B------:R-:W-:Y:S01]  /*0fe0*/  MOV R16, 0x3a2c32e4 ;  /* 0x3a2c32e400107802 */ /* 0x000fe20000000f00 */
[----:B------:R-:W1:Y:S01]  /*0ff0*/  LDCU UR6, c[0x0][0x39c] ;  /* 0x00007380ff0677ac */ /* 0x000e620008000800 */
[----:B------:R-:W-:Y:S01]  /*1000*/  BSSY.RECONVERGENT B0, `(.L_x_24) ;  /* 0x0000058000007945 */ /* 0x000fe20003800200 */
[----:B------:R-:W-:Y:S02]  /*1010*/  HFMA2 R18, -RZ, RZ, 1.875, 0 ;  /* 0x3f800000ff127431 */ /* 0x000fe400000001ff */
[C---:B0-----:R-:W-:Y:S01]  /*1020*/  FMUL R2, |R9|.reuse, 16777216 ;  /* 0x4b80000009027820 */ /* 0x041fe20000400200 */
[----:B------:R-:W-:-:S04]  /*1030*/  FSETP.GEU.AND P0, PT, |R9|, 1.175494350822287508e-38, PT ;  /* 0x008000000900780b */ /* 0x000fc80003f0e200 */
[----:B------:R-:W-:-:S05]  /*1040*/  FSEL R2, R2, |R9|, !P0 ;  /* 0x4000000902027208 */ /* 0x000fca0004000000 */
[----:B------:R-:W-:-:S05]  /*1050*/  VIADD R3, R2, 0xc0cafb0d ;  /* 0xc0cafb0d02037836 */ /* 0x000fca0000000000 */
        /* <DEDUP_REMOVED lines=22> */
[----:B------:R-:W-:-:S03]  /*11c0*/  FMUL R16, R11, R16 ;  /* 0x000000100b107220 */ /* 0x000fc60000400000 */
[----:B------:R-:W-:Y:S01]  /*11d0*/  FFMA R11, R3, 1.9251366722983220825e-08, R10 ;  /* 0x32a55e34030b7823 */ /* 0x000fe2000000000a */
[----:B------:R-:W-:-:S04]  /*11e0*/  FMUL R10, R16, 3 ;  /* 0x40400000100a7820 */ /* 0x000fc80000400000 */
[----:B------:R-:W-:Y:S01]  /*11f0*/  FFMA R11, R12, R10, R11 ;  /* 0x0000000a0c0b7223 */ /* 0x000fe2000000000b */
[----:B------:R-:W-:-:S03]  /*1200*/  I2FP.F32.S32 R10, R0 ;  /* 0x00000000000a7245 */ /* 0x000fc60000201400 */
[----:B------:R-:W-:-:S04]  /*1210*/  FFMA R3, R3, R16, R11 ;  /* 0x0000001003037223 */ /* 0x000fc8000000000b */
[----:B------:R-:W-:-:S04]  /*1220*/  FADD R13, R2, R3 ;  /* 0x00000003020d7221 */ /* 0x000fc80000000000 */
[----:B------:R-:W-:Y:S01]  /*1230*/  FMUL R11, R13, R10 ;  /* 0x0000000a0d0b7220 */ /* 0x000fe20000400000 */
[----:B------:R-:W-:-:S03]  /*1240*/  FADD R2, -R2, R13 ;  /* 0x0000000d02027221 */ /* 0x000fc60000000100 */
[----:B------:R-:W0:Y:S01]  /*1250*/  FRND R12, R11 ;  /* 0x0000000b000c7307 */ /* 0x000e220000201000 */
[----:B------:R-:W-:Y:S01]  /*1260*/  FADD R2, R3, -R2 ;  /* 0x8000000203027221 */ /* 0x000fe20000000000 */
[-C--:B------:R-:W-:Y:S01]  /*1270*/  FFMA R3, R13, R10.reuse, -R11 ;  /* 0x0000000a0d037223 */ /* 0x080fe2000000080b */
[----:B------:R-:W-:Y:S01]  /*1280*/  IMAD.MOV.U32 R13, RZ, RZ, 0x391fcb8e ;  /* 0x391fcb8eff0d7424 */ /* 0x000fe200078e00ff */
[C---:B------:R-:W-:Y:S02]  /*1290*/  FSETP.GT.AND P1, PT, |R11|.reuse, 152, PT ;  /* 0x431800000b00780b */ /* 0x040fe40003f24200 */
[----:B------:R-:W-:Y:S01]  /*12a0*/  FFMA R3, R2, R10, R3 ;  /* 0x0000000a02037223 */ /* 0x000fe20000000003 */
[C---:B------:R-:W-:Y:S01]  /*12b0*/  FSETP.GEU.AND P2, PT, R11.reuse, RZ, PT ;  /* 0x000000ff0b00720b */ /* 0x040fe20003f4e000 */
[----:B0-----:R-:W-:Y:S01]  /*12c0*/  FADD R2, R11, -R12 ;  /* 0x8000000c0b027221 */ /* 0x001fe20000000000 */
[----:B------:R-:W-:Y:S01]  /*12d0*/  FSETP.GT.AND P0, PT, R12, RZ, PT ;  /* 0x000000ff0c00720b */ /* 0x000fe20003f04000 */
[----:B------:R-:W-:-:S02]  /*12e0*/  FMUL R12, R10, 0.5 ;  /* 0x3f0000000a0c7820 */ /* 0x000fc40000400000 */
[----:B------:R-:W-:Y:S01]  /*12f0*/  FADD R2, R3, R2 ;  /* 0x0000000203027221 */ /* 0x000fe20000000000 */
[----:B------:R-:W-:Y:S02]  /*1300*/  SEL R14, RZ, 0x83000000, P0 ;  /* 0x83000000ff0e7807 */ /* 0x000fe40000000000 */
[----:B------:R-:W-:Y:S01]  /*1310*/  ISETP.NE.AND P0, PT, R0, RZ, PT ;  /* 0x000000ff0000720c */ /* 0x000fe20003f05270 */
[C---:B------:R-:W-:Y:S01]  /*1320*/  FFMA R3, R2.reuse, R13, 0.0013391353422775864601 ;  /* 0x3aaf85ed02037423 */ /* 0x040fe2000000000d */
[----:B------:R-:W0:Y:S02]  /*1330*/  FRND.TRUNC R12, R12 ;  /* 0x0000000c000c7307 */ /* 0x000e24000020d000 */
[----:B------:R-:W-:Y:S01]  /*1340*/  FSETP.EQ.OR P0, PT, R9, 1, !P0 ;  /* 0x3f8000000900780b */ /* 0x000fe20004702400 */
[----:B------:R-:W-:-:S04]  /*1350*/  FFMA R3, R2, R3, 0.0096188392490148544312 ;  /* 0x3c1d985602037423 */ /* 0x000fc80000000003 */
[C---:B------:R-:W-:Y:S01]  /*1360*/  FFMA R3, R2.reuse, R3, 0.055503588169813156128 ;  /* 0x3d6357bb02037423 */ /* 0x040fe20000000003 */
[----:B------:R0:W2:Y:S03]  /*1370*/  F2I.NTZ R13, R11 ;  /* 0x0000000b000d7305 */ /* 0x0000a60000203100 */
[----:B------:R-:W-:-:S04]  /*1380*/  FFMA R3, R2, R3, 0.24022644758224487305 ;  /* 0x3e75fdec02037423 */ /* 0x000fc80000000003 */
[----:B------:R-:W-:Y:S01]  /*1390*/  FFMA R3, R2, R3, 0.69314718246459960938 ;  /* 0x3f31721802037423 */ /* 0x000fe20000000003 */
[----:B0-----:R-:W-:-:S03]  /*13a0*/  FADD R11, R12, R12 ;  /* 0x0000000c0c0b7221 */ /* 0x001fc60000000000 */
[----:B------:R-:W-:Y:S01]  /*13b0*/  FFMA R3, R2, R3, 1 ;  /* 0x3f80000002037423 */ /* 0x000fe20000000003 */
[----:B------:R-:W-:Y:S02]  /*13c0*/  VIADD R2, R14, 0x7f000000 ;  /* 0x7f0000000e027836 */ /* 0x000fe40000000000 */
[----:B--2---:R-:W-:Y:S02]  /*13d0*/  IMAD R14, R13, 0x800000, -R14 ;  /* 0x008000000d0e7824 */ /* 0x004fe400078e0a0e */
[----:B------:R-:W-:Y:S02]  /*13e0*/  FMUL R13, R3, R2 ;  /* 0x00000002030d7220 */ /* 0x000fe40000400000 */
[----:B-1----:R-:W0:Y:S02]  /*13f0*/  F2F.F64.F32 R2, UR6 ;  /* 0x0000000600027d10 */ /* 0x002e240008201800 */
[----:B------:R-:W-:Y:S01]  /*1400*/  FMUL R13, R13, R14 ;  /* 0x0000000e0d0d7220 */ /* 0x000fe20000400000 */
[----:B------:R-:W-:Y:S01]  /*1410*/  @P1 FSEL R13, RZ, +INF , !P2 ;  /* 0x7f800000ff0d1808 */ /* 0x000fe20005000000 */
[----:B------:R-:W-:Y:S06]  /*1420*/  @P0 BRA `(.L_x_25) ;  /* 0x0000000000540947 */ /* 0x000fec0003800000 */
[----:B------:R-:W-:-:S04]  /*1430*/  FSETP.NAN.AND P0, PT, |R10|, |R10|, PT ;  /* 0x4000000a0a00720b */ /* 0x000fc80003f08200 */
[----:B------:R-:W-:-:S13]  /*1440*/  FSETP.NUM.AND P0, PT, |R9|, |R9|, !P0 ;  /* 0x400000090900720b */ /* 0x000fda0004707200 */
[----:B------:R-:W-:Y:S01]  /*1450*/  @!P0 FADD R18, R10, R9 ;  /* 0x000000090a128221 */ /* 0x000fe20000000000 */
[----:B------:R-:W-:Y:S06]  /*1460*/  @!P0 BRA `(.L_x_25) ;  /* 0x0000000000448947 */ /* 0x000fec0003800000 */
[C---:B------:R-:W-:Y:S01]  /*1470*/  FSETP.NEU.AND P0, PT, |R9|.reuse, +INF , PT ;  /* 0x7f8000000900780b */ /* 0x040fe20003f0d200 */
[----:B------:R-:W-:Y:S01]  /*1480*/  FADD R11, R10, -R11 ;  /* 0x8000000b0a0b7221 */ /* 0x000fe20000000000 */
[----:B------:R-:W-:-:S13]  /*1490*/  FSETP.NEU.AND P1, PT, R9, RZ, PT ;  /* 0x000000ff0900720b */ /* 0x000fda0003f2d000 */
[----:B------:R-:W-:Y:S05]  /*14a0*/  @P0 BRA P1, `(.L_x_26) ;  /* 0x0000000000180947 */ /* 0x000fea0000800000 */
[----:B------:R-:W-:Y:S01]  /*14b0*/  ISETP.GE.AND P1, PT, R0, RZ, PT ;  /* 0x000000ff0000720c */ /* 0x000fe20003f26270 */
[----:B------:R-:W-:Y:S01]  /*14c0*/  FADD R18, R9, R9 ;  /* 0x0000000909127221 */ /* 0x000fe20000000000 */
[----:B------:R-:W-:-:S11]  /*14d0*/  FSETP.NEU.AND P0, PT, |R11|, 1, PT ;  /* 0x3f8000000b00780b */ /* 0x000fd60003f0d200 */
[----:B------:R-:W-:-:S04]  /*14e0*/  @!P1 LOP3.LUT R18, R18, 0x7f800000, RZ, 0x3c, !PT ;  /* 0x7f80000012129812 */ /* 0x000fc800078e3cff */
[----:B------:R-:W-:Y:S01]  /*14f0*/  @P0 LOP3.LUT R18, R18, 0x7fffffff, RZ, 0xc0, !PT ;  /* 0x7fffffff12120812 */ /* 0x000fe200078ec0ff */
[----:B------:R-:W-:Y:S06]  /*1500*/  BRA `(.L_x_25) ;  /* 0x00000000001c7947 */ /* 0x000fec0003800000 */
.L_x_26:
[----:B------:R-:W-:Y:S02]  /*1510*/  FSETP.NEU.AND P0, PT, |R10|, +INF , PT ;  /* 0x7f8000000a00780b */ /* 0x000fe40003f0d200 */
[----:B------:R-:W-:-:S13]  /*1520*/  FSETP.EQ.AND P1, PT, R9, -1, PT ;  /* 0xbf8000000900780b */ /* 0x000fda0003f22000 */
[----:B------:R-:W-:Y:S05]  /*1530*/  @!P0 BRA P1, `(.L_x_25) ;  /* 0x0000000000108947 */ /* 0x000fea0000800000 */
[----:B------:R-:W-:Y:S01]  /*1540*/  FSETP.GEU.AND P0, PT, R9, RZ, PT ;  /* 0x000000ff0900720b */ /* 0x000fe20003f0e000 */
[----:B------:R-:W-:-:S12]  /*1550*/  IMAD.MOV.U32 R18, RZ, RZ, R13 ;  /* 0x000000ffff127224 */ /* 0x000fd800078e000d */
[----:B------:R-:W-:-:S04]  /*1560*/  @!P0 FSETP.NEU.AND P1, PT, |R11|, 1, PT ;  /* 0x3f8000000b00880b */ /* 0x000fc80003f2d200 */
[----:B------:R-:W-:-:S09]  /*1570*/  @!P0 FSEL R18, R13, -R13, P1 ;  /* 0x8000000d0d128208 */ /* 0x000fd20000800000 */
.L_x_25:
[----:B------:R-:W-:Y:S05]  /*1580*/  BSYNC.RECONVERGENT B0 ;  /* 0x0000000000007941 */ /* 0x000fea0003800200 */
.L_x_24:
[----:B------:R-:W1:Y:S01]  /*1590*/  LDCU UR6, c[0x0][0x394] ;  /* 0x00007280ff0677ac */ /* 0x000e620008000800 */
[----:B------:R-:W-:Y:S01]  /*15a0*/  IMAD.MOV.U32 R14, RZ, RZ, 0x1 ;  /* 0x00000001ff0e7424 */ /* 0x000fe200078e00ff */
[----:B------:R-:W-:Y:S01]  /*15b0*/  BSSY.RECONVERGENT B0, `(.L_x_27) ;  /* 0x0000017000007945 */ /* 0x000fe20003800200 */
[----:B------:R-:W-:Y:S01]  /*15c0*/  UMOV UR8, 0x54442d18 ;  /* 0x54442d1800087882 */ /* 0x000fe20000000000 */
[----:B------:R-:W-:Y:S02]  /*15d0*/  UMOV UR9, 0x401921fb ;  /* 0x401921fb00097882 */ /* 0x000fe40000000000 */
[----:B0-----:R-:W-:Y:S01]  /*15e0*/  DMUL R2, R2, UR8 ;  /* 0x0000000802027c28 */ /* 0x001fe20008000000 */
[----:B-1----:R-:W-:-:S06]  /*15f0*/  I2FP.F32.S32 R10, UR6 ;  /* 0x00000006000a7c45 */ /* 0x002fcc0008201400 */
[----:B------:R-:W0:Y:S08]  /*1600*/  F2F.F64.F32 R10, R10 ;  /* 0x0000000a000a7310 */ /* 0x000e300000201800 */
[----:B0-----:R-:W0:Y:S02]  /*1610*/  MUFU.RCP64H R15, R11 ;  /* 0x0000000b000f7308 */ /* 0x001e240000001800 */
[----:B0-----:R-:W-:-:S08]  /*1620*/  DFMA R12, -R10, R14, 1 ;  /* 0x3ff000000a0c742b */ /* 0x001fd0000000010e */
[----:B------:R-:W-:Y:S02]  /*1630*/  DFMA R16, R12, R12, R12 ;  /* 0x0000000c0c10722b */ /* 0x000fe4000000000c */
[----:B------:R-:W0:Y:S06]  /*1640*/  F2F.F64.F32 R12, R18 ;  /* 0x00000012000c7310 */ /* 0x000e2c0000201800 */
[----:B------:R-:W-:-:S08]  /*1650*/  DFMA R16, R14, R16, R14 ;  /* 0x000000100e10722b */ /* 0x000fd0000000000e */
[----:B------:R-:W-:Y:S02]  /*1660*/  DFMA R14, -R10, R16, 1 ;  /* 0x3ff000000a0e742b */ /* 0x000fe40000000110 */
[----:B0-----:R-:W-:-:S06]  /*1670*/  DMUL R12, R12, R2 ;  /* 0x000000020c0c7228 */ /* 0x001fcc0000000000 */
[----:B------:R-:W-:-:S04]  /*1680*/  DFMA R14, R16, R14, R16 ;  /* 0x0000000e100e722b */ /* 0x000fc80000000010 */
[----:B------:R-:W-:-:S04]  /*1690*/  FSETP.GEU.AND P1, PT, |R13|, 6.5827683646048100446e-37, PT ;  /* 0x036000000d00780b */ /* 0x000fc80003f2e200 */
[----:B------:R-:W-:-:S08]  /*16a0*/  DMUL R2, R12, R14 ;  /* 0x0000000e0c027228 */ /* 0x000fd00000000000 */
[----:B------:R-:W-:-:S08]  /*16b0*/  DFMA R16, -R10, R2, R12 ;  /* 0x000000020a10722b */ /* 0x000fd0000000010c */
[----:B------:R-:W-:-:S10]  /*16c0*/  DFMA R2, R14, R16, R2 ;  /* 0x000000100e02722b */ /* 0x000fd40000000002 */
[----:B------:R-:W-:-:S05]  /*16d0*/  FFMA R9, RZ, R11, R3 ;  /* 0x0000000bff097223 */ /* 0x000fca0000000003 */
[----:B------:R-:W-:-:S13]  /*16e0*/  FSETP.GT.AND P0, PT, |R9|, 1.469367938527859385e-39, PT ;  /* 0x001000000900780b */ /* 0x000fda0003f04200 */
[----:B------:R-:W-:Y:S05]  /*16f0*/  @P0 BRA P1, `(.L_x_28) ;  /* 0x0000000000080947 */ /* 0x000fea0000800000 */
[----:B------:R-:W-:-:S07]  /*1700*/  MOV R24, 0x1720 ;  /* 0x0000172000187802 */ /* 0x000fce0000000f00 */
[----:B------:R-:W-:Y:S05]  /*1710*/  CALL.REL.NOINC `($__internal_1_$__cuda_sm20_div_rn_f64_full) ;  /* 0x00000008000c7944 */ /* 0x000fea0003c00000 */
.L_x_28:
[----:B------:R-:W-:Y:S05]  /*1720*/  BSYNC.RECONVERGENT B0 ;  /* 0x0000000000007941 */ /* 0x000fea0003800200 */
.L_x_27:
[----:B------:R-:W0:Y:S01]  /*1730*/  F2F.F32.F64 R10, R2 ;  /* 0x00000002000a7310 */ /* 0x000e220000301000 */
[----:B------:R-:W-:Y:S01]  /*1740*/  IMAD.MOV.U32 R12, RZ, RZ, 0x1 ;  /* 0x00000001ff0c7424 */ /* 0x000fe200078e00ff */
[----:B------:R-:W1:Y:S01]  /*1750*/  LDCU UR6, c[0x0][0x3a4] ;  /* 0x00007480ff0677ac */ /* 0x000e620008000800 */
[----:B------:R-:W-:Y:S05]  /*1760*/  BSSY.RECONVERGENT B0, `(.L_x_29) ;  /* 0x0000013000007945 */ /* 0x000fea0003800200 */
[----:B0-----:R-:W0:Y:S08]  /*1770*/  F2F.F64.F32 R10, R10 ;  /* 0x0000000a000a7310 */ /* 0x001e300000201800 */
[----:B-1----:R-:W1:Y:S08]  /*1780*/  F2F.F64.F32 R18, UR6 ;  /* 0x0000000600127d10 */ /* 0x002e700008201800 */
[----:B0-----:R-:W0:Y:S02]  /*1790*/  MUFU.RCP64H R13, R11 ;  /* 0x0000000b000d7308 */ /* 0x001e240000001800 */
[----:B0-----:R-:W-:-:S08]  /*17a0*/  DFMA R14, -R10, R12, 1 ;  /* 0x3ff000000a0e742b */ /* 0x001fd0000000010c */
[----:B------:R-:W-:-:S08]  /*17b0*/  DFMA R14, R14, R14, R14 ;  /* 0x0000000e0e0e722b */ /* 0x000fd0000000000e */
[----:B------:R-:W-:Y:S02]  /*17c0*/  DFMA R14, R12, R14, R12 ;  /* 0x0000000e0c0e722b */ /* 0x000fe4000000000c */
[----:B-1----:R-:W-:-:S06]  /*17d0*/  DMUL R12, R18, 1.25 ;  /* 0x3ff40000120c7828 */ /* 0x002fcc0000000000 */
[----:B------:R-:W-:-:S04]  /*17e0*/  DFMA R16, -R10, R14, 1 ;  /* 0x3ff000000a10742b */ /* 0x000fc8000000010e */
[----:B------:R-:W-:-:S04]  /*17f0*/  FSETP.GEU.AND P1, PT, |R13|, 6.5827683646048100446e-37, PT ;  /* 0x036000000d00780b */ /* 0x000fc80003f2e200 */
[----:B------:R-:W-:-:S08]  /*1800*/  DFMA R16, R14, R16, R14 ;  /* 0x000000100e10722b */ /* 0x000fd0000000000e */
        /* <DEDUP_REMOVED lines=8> */
.L_x_30:
[----:B------:R-:W-:Y:S05]  /*1890*/  BSYNC.RECONVERGENT B0 ;  /* 0x0000000000007941 */ /* 0x000fea0003800200 */
.L_x_29:
[----:B------:R-:W0:Y:S01]  /*18a0*/  LDCU UR6, c[0x0][0x390] ;  /* 0x00007200ff0677ac */ /* 0x000e220008000800 */
[C---:B------:R-:W-:Y:S01]  /*18b0*/  ISETP.GE.U32.AND P0, PT, R8.reuse, 0x2, PT ;  /* 0x000000020800780c */ /* 0x040fe20003f06070 */
[----:B------:R-:W-:Y:S01]  /*18c0*/  BSSY.RECONVERGENT B0, `(.L_x_31) ;  /* 0x000004a000007945 */ /* 0x000fe20003800200 */
[----:B------:R-:W-:Y:S02]  /*18d0*/  HFMA2 R12, -RZ, RZ, 0, 0 ;  /* 0x00000000ff0c7431 */ /* 0x000fe400000001ff */
[----:B------:R-:W-:Y:S01]  /*18e0*/  IMAD.MOV.U32 R11, RZ, RZ, RZ ;  /* 0x000000ffff0b7224 */ /* 0x000fe200078e00ff */
[----:B------:R-:W-:Y:S02]  /*18f0*/  SEL R9, R8, RZ, P0 ;  /* 0x000000ff08097207 */ /* 0x000fe40000000000 */
[----:B------:R-:W-:Y:S02]  /*1900*/  PLOP3.LUT P0, PT, PT, PT, PT, 0x80, 0x8 ;  /* 0x000000000008781c */ /* 0x000fe40003f0f070 */
[----:B------:R-:W-:-:S02]  /*1910*/  VIADDMNMX R10, R0, -R9, RZ, !PT ;  /* 0x80000009000a7246 */ /* 0x000fc400078001ff */
[----:B0-----:R-:W-:-:S04]  /*1920*/  VIADDMNMX R19, R9, R0, UR6, PT ;  /* 0x0000000609137e46 */ /* 0x001fc8000b800100 */
[----:B------:R-:W-:-:S13]  /*1930*/  ISETP.GE.AND P1, PT, R19, R10, PT ;  /* 0x0000000a1300720c */ /* 0x000fda0003f26270 */
[----:B------:R-:W-:Y:S05]  /*1940*/  @!P1 BRA `(.L_x_32) ;  /* 0x0000000400049947 */ /* 0x000fea0003800000 */
[----:B------:R-:W0:Y:S01]  /*1950*/  LDCU UR8, c[0x0][0x398] ;  /* 0x00007300ff0877ac */ /* 0x000e220008000800 */
[----:B------:R-:W1:Y:S01]  /*1960*/  F2I.F64.TRUNC R2, R2 ;  /* 0x0000000200027311 */ /* 0x000e62000030d100 */
[----:B------:R-:W2:Y:S01]  /*1970*/  LDCU UR6, c[0x0][0x394] ;  /* 0x00007280ff0677ac */ /* 0x000ea20008000800 */
[----:B-1----:R-:W-:Y:S01]  /*1980*/  ISETP.GE.AND P1, PT, R2, 0x2, PT ;  /* 0x000000020200780c */ /* 0x002fe20003f26270 */
[----:B0-----:R-:W-:-:S03]  /*1990*/  UISETP.GE.AND UP0, UPT, UR8, 0x1, UPT ;  /* 0x000000010800788c */ /* 0x001fc6000bf06270 */
[----:B------:R-:W-:-:S04]  /*19a0*/  SEL R9, R2, RZ, P1 ;  /* 0x000000ff02097207 */ /* 0x000fc80000800000 */
[----:B------:R-:W-:Y:S02]  /*19b0*/  VIADDMNMX R13, R6, -R9, RZ, !PT ;  /* 0x80000009060d7246 */ /* 0x000fe400078001ff */
[----:B--2---:R-:W-:Y:S01]  /*19c0*/  VIADDMNMX R14, R9, R6, UR6, PT ;  /* 0x00000006090e7e46 */ /* 0x004fe2000b800106 */
[----:B------:R-:W-:Y:S06]  /*19d0*/  BRA.U !UP0, `(.L_x_32) ;  /* 0x0000000108e07547 */ /* 0x000fec000b800000 */
[----:B------:R-:W-:Y:S01]  /*19e0*/  BSSY.RECONVERGENT B1, `(.L_x_33) ;  /* 0x0000034000017945 */ /* 0x000fe20003800200 */
[----:B------:R-:W-:Y:S01]  /*19f0*/  IMAD.MOV.U32 R15, RZ, RZ, RZ ;  /* 0x000000ffff0f7224 */ /* 0x000fe200078e00ff */
[----:B------:R-:W-:Y:S01]  /*1a00*/  MOV R16, 0x7fffffff ;  /* 0x7fffffff00107802 */ /* 0x000fe20000000f00 */
[----:B------:R-:W-:Y:S02]  /*1a10*/  IMAD.MOV.U32 R17, RZ, RZ, RZ ;  /* 0x000000ffff117224 */ /* 0x000fe400078e00ff */
[----:B------:R-:W-:Y:S02]  /*1a20*/  IMAD.MOV.U32 R12, RZ, RZ, RZ ;  /* 0x000000ffff0c7224 */ /* 0x000fe400078e00ff */
[----:B------:R-:W-:-:S07]  /*1a30*/  IMAD.MOV.U32 R11, RZ, RZ, RZ ;  /* 0x000000ffff0b7224 */ /* 0x000fce00078e00ff */
.L_x_40:
[----:B------:R-:W-:Y:S01]  /*1a40*/  ISETP.GE.AND P0, PT, R13, R14, PT ;  /* 0x0000000e0d00720c */ /* 0x000fe20003f06270 */
[----:B------:R-:W-:-:S12]  /*1a50*/  BSSY.RECONVERGENT B2, `(.L_x_34) ;  /* 0x0000029000027945 */ /* 0x000fd80003800200 */
[----:B------:R-:W-:Y:S05]  /*1a60*/  @P0 BRA `(.L_x_35) ;  /* 0x00000000009c0947 */ /* 0x000fea0003800000 */
[----:B------:R-:W-:-:S07]  /*1a70*/  IMAD.MOV.U32 R21, RZ, RZ, R13 ;  /* 0x000000ffff157224 */ /* 0x000fce00078e000d */
.L_x_39:
[----:B------:R-:W0:Y:S01]  /*1a80*/  LDCU UR9, c[0x0][0x398] ;  /* 0x00007300ff0977ac */ /* 0x000e220008000800 */
[----:B------:R-:W1:Y:S01]  /*1a90*/  LDC.64 R2, c[0x0][0x380] ;  /* 0x0000e000ff027b82 */ /* 0x000e620000000a00 */
[----:B------:R-:W-:Y:S01]  /*1aa0*/  MOV R18, R7 ;  /* 0x0000000700127202 */ /* 0x000fe20000000f00 */
[----:B------:R-:W2:Y:S01]  /*1ab0*/  LDCU UR8, c[0x0][0x394] ;  /* 0x00007280ff0877ac */ /* 0x000ea20008000800 */
[----:B0-----:R-:W-:Y:S01]  /*1ac0*/  UIADD3 UR6, UPT, UPT, -UR9, URZ, URZ ;  /* 0x000000ff09067290 */ /* 0x001fe2000fffe1ff */
[----:B--2---:R-:W-:-:S05]  /*1ad0*/  IMAD R23, R19, UR8, R21 ;  /* 0x0000000813177c24 */ /* 0x004fca000f8e0215 */
[----:B------:R-:W-:Y:S02]  /*1ae0*/  IMAD.U32 R20, RZ, RZ, UR6 ;  /* 0x00000006ff147e24 */ /* 0x000fe4000f8e00ff */
[----:B------:R-:W-:-:S07]  /*1af0*/  IMAD R23, R23, UR9, RZ ;  /* 0x0000000917177c24 */ /* 0x000fce000f8e02ff */
.L_x_38:
[----:B------:R-:W-:Y:S02]  /*1b00*/  ISETP.NE.U32.AND P0, PT, R15, RZ, PT ;  /* 0x000000ff0f00720c */ /* 0x000fe40003f05070 */
[----:B------:R-:W-:Y:S02]  /*1b10*/  ISETP.GT.AND P1, PT, R0, R19, PT ;  /* 0x000000130000720c */ /* 0x000fe40003f24270 */
[----:B------:R-:W-:-:S13]  /*1b20*/  ISETP.NE.AND.EX P0, PT, R17, RZ, PT, P0 ;  /* 0x000000ff1100720c */ /* 0x000fda0003f05300 */
[----:B------:R-:W-:Y:S05]  /*1b30*/  @!P0 EXIT P1 ;  /* 0x000000000000894d */ /* 0x000fea0000800000 */
[----:B-1----:R-:W-:-:S05]  /*1b40*/  IMAD.WIDE R8, R23, 0x14, R2 ;  /* 0x0000001417087825 */ /* 0x002fca00078e0202 */
[----:B------:R-:W2:Y:S01]  /*1b50*/  LDG.E R22, desc[UR4][R8.64+0x10] ;  /* 0x0000100408167981 */ /* 0x000ea2000c1e1900 */
[----:B------:R-:W-:Y:S01]  /*1b60*/  VIADD R20, R20, 0x1 ;  /* 0x0000000114147836 */ /* 0x000fe20000000000 */
[----:B------:R-:W-:Y:S04]  /*1b70*/  BSSY.RECONVERGENT B3, `(.L_x_36) ;  /* 0x0000010000037945 */ /* 0x000fe80003800200 */
[----:B------:R-:W-:Y:S02]  /*1b80*/  ISETP.NE.AND P1, PT, R20, RZ, PT ;  /* 0x000000ff1400720c */ /* 0x000fe40003f25270 */
[----:B--2---:R-:W-:-:S13]  /*1b90*/  FSETP.NEU.AND P0, PT, R22, 100, PT ;  /* 0x42c800001600780b */ /* 0x004fda0003f0d000 */
[----:B------:R-:W-:Y:S05]  /*1ba0*/  @!P0 BRA `(.L_x_37) ;  /* 0x0000000000308947 */ /* 0x000fea0003800000 */
[----:B------:R-:W-:Y:S01]  /*1bb0*/  IMAD.IADD R24, R0, 0x1, -R19 ;  /* 0x0000000100187824 */ /* 0x000fe200078e0a13 */
[----:B------:R-:W-:Y:S02]  /*1bc0*/  IADD3 R22, PT, PT, R6, -R21, RZ ;  /* 0x8000001506167210 */ /* 0x000fe40007ffe0ff */
[----:B------:R-:W-:Y:S02]  /*1bd0*/  IABS R25, R18 ;  /* 0x0000001200197213 */ /* 0x000fe40000000000 */
[----:B------:R-:W-:Y:S02]  /*1be0*/  IABS R22, R22 ;  /* 0x0000001600167213 */ /* 0x000fe40000000000 */
[----:B------:R-:W-:-:S04]  /*1bf0*/  IABS R24, R24 ;  /* 0x0000001800187213 */ /* 0x000fc80000000000 */
[----:B------:R-:W-:-:S04]  /*1c00*/  IADD3 R25, PT, PT, R25, R22, R24 ;  /* 0x0000001619197210 */ /* 0x000fc80007ffe018 */
[----:B------:R-:W-:Y:S02]  /*1c10*/  ISETP.GE.AND P0, PT, R25, R16, PT ;  /* 0x000000101900720c */ /* 0x000fe40003f06270 */
[----:B------:R-:W-:Y:S02]  /*1c20*/  VIMNMX R16, PT, PT, R16, R25, PT ;  /* 0x0000001910107248 */ /* 0x000fe40003fe0100 */
[C---:B------:R-:W-:Y:S02]  /*1c30*/  SEL R12, R8.reuse, R12, !P0 ;  /* 0x0000000c080c7207 */ /* 0x040fe40004000000 */
[C---:B------:R-:W-:Y:S02]  /*1c40*/  SEL R11, R9.reuse, R11, !P0 ;  /* 0x0000000b090b7207 */ /* 0x040fe40004000000 */
[----:B------:R-:W-:Y:S02]  /*1c50*/  SEL R15, R8, R15, !P0 ;  /* 0x0000000f080f7207 */ /* 0x000fe40004000000 */
[----:B------:R-:W-:-:S07]  /*1c60*/  SEL R17, R9, R17, !P0 ;  /* 0x0000001109117207 */ /* 0x000fce0004000000 */
.L_x_37:
[----:B------:R-:W-:Y:S05]  /*1c70*/  BSYNC.RECONVERGENT B3 ;  /* 0x0000000000037941 */ /* 0x000fea0003800200 */
.L_x_36:
[----:B------:R-:W-:Y:S01]  /*1c80*/  VIADD R18, R18, 0xffffffff ;  /* 0xffffffff12127836 */ /* 0x000fe20000000000 */
[----:B------:R-:W-:Y:S01]  /*1c90*/  IADD3 R23, PT, PT, R23, 0x1, RZ ;  /* 0x0000000117177810 */ /* 0x000fe20007ffe0ff */
[----:B------:R-:W-:Y:S06]  /*1ca0*/  @P1 BRA `(.L_x_38) ;  /* 0xfffffffc00941947 */ /* 0x000fec000383ffff */
[----:B------:R-:W-:-:S05]  /*1cb0*/  VIADD R21, R21, 0x1 ;  /* 0x0000000115157836 */ /* 0x000fca0000000000 */
[----:B------:R-:W-:-:S13]  /*1cc0*/  ISETP.NE.AND P0, PT, R21, R14, PT ;  /* 0x0000000e1500720c */ /* 0x000fda0003f05270 */
[----:B------:R-:W-:Y:S05]  /*1cd0*/  @P0 BRA `(.L_x_39) ;  /* 0xfffffffc00680947 */ /* 0x000fea000383ffff */
.L_x_35:
[----:B------:R-:W-:Y:S05]  /*1ce0*/  BSYNC.RECONVERGENT B2 ;  /* 0x0000000000027941 */ /* 0x000fea0003800200 */
.L_x_34:
[C---:B------:R-:W-:Y:S01]  /*1cf0*/  ISETP.GT.AND P0, PT, R19.reuse, R10, PT ;  /* 0x0000000a1300720c */ /* 0x040fe20003f04270 */
[----:B------:R-:W-:-:S12]  /*1d00*/  VIADD R19, R19, 0xffffffff ;  /* 0xffffffff13137836 */ /* 0x000fd80000000000 */
[----:B------:R-:W-:Y:S05]  /*1d10*/  @P0 BRA `(.L_x_40) ;  /* 0xfffffffc00480947 */ /* 0x000fea000383ffff */
[----:B------:R-:W-:Y:S05]  /*1d20*/  BSYNC.RECONVERGENT B1 ;  /* 0x0000000000017941 */ /* 0x000fea0003800200 */
.L_x_33:
[----:B------:R-:W-:-:S04]  /*1d30*/  ISETP.NE.U32.AND P0, PT, R15, RZ, PT ;  /* 0x000000ff0f00720c */ /* 0x000fc80003f05070 */
[----:B------:R-:W-:-:S04]  /*1d40*/  ISETP.NE.AND.EX P0, PT, R17, RZ, PT, P0 ;  /* 0x000000ff1100720c */ /* 0x000fc80003f05300 */
[----:B------:R-:W-:-:S13]  /*1d50*/  PLOP3.LUT P0, PT, P0, PT, PT, 0x8, 0x80 ;  /* 0x000000000080781c */ /* 0x000fda000070e170 */
.L_x_32:
[----:B------:R-:W-:Y:S05]  /*1d60*/  BSYNC.RECONVERGENT B0 ;  /* 0x0000000000007941 */ /* 0x000fea0003800200 */
.L_x_31:
[----:B------:R-:W-:Y:S01]  /*1d70*/  MOV R13, R11 ;  /* 0x0000000b000d7202 */ /* 0x000fe20000000f00 */
[----:B------:R-:W-:Y:S06]  /*1d80*/  @P0 BRA `(.L_x_41) ;  /* 0x00000000002c0947 */ /* 0x000fec0003800000 */
[----:B------:R-:W2:Y:S04]  /*1d90*/  LDG.E R3, desc[UR4][R12.64] ;  /* 0x000000040c037981 */ /* 0x000ea8000c1e1900 */
[----:B------:R-:W3:Y:S04]  /*1da0*/  LDG.E R7, desc[UR4][R12.64+0x4] ;  /* 0x000004040c077981 */ /* 0x000ee8000c1e1900 */
[----:B------:R-:W4:Y:S04]  /*1db0*/  LDG.E R9, desc[UR4][R12.64+0x8] ;  /* 0x000008040c097981 */ /* 0x000f28000c1e1900 */
[----:B------:R-:W5:Y:S04]  /*1dc0*/  LDG.E R11, desc[UR4][R12.64+0xc] ;  /* 0x00000c040c0b7981 */ /* 0x000f68000c1e1900 */
[----:B------:R-:W5:Y:S04]  /*1dd0*/  LDG.E R15, desc[UR4][R12.64+0x10] ;  /* 0x000010040c0f7981 */ /* 0x000f68000c1e1900 */
[----:B--2---:R-:W-:Y:S04]  /*1de0*/  STG.E desc[UR4][R4.64], R3 ;  /* 0x0000000304007986 */ /* 0x004fe8000c101904 */
[----:B---3--:R-:W-:Y:S04]  /*1df0*/  STG.E desc[UR4][R4.64+0x4], R7 ;  /* 0x0000040704007986 */ /* 0x008fe8000c101904 */
[----:B----4-:R-:W-:Y:S04]  /*1e00*/  STG.E desc[UR4][R4.64+0x8], R9 ;  /* 0x0000080904007986 */ /* 0x010fe8000c101904 */
[----:B-----5:R-:W-:Y:S04]  /*1e10*/  STG.E desc[UR4][R4.64+0xc], R11 ;  /* 0x00000c0b04007986 */ /* 0x020fe8000c101904 */
[----:B------:R-:W-:Y:S01]  /*1e20*/  STG.E desc[UR4][R4.64+0x10], R15 ;  /* 0x0000100f04007986 */ /* 0x000fe2000c101904 */
[----:B------:R-:W-:Y:S05]  /*1e30*/  EXIT ;  /* 0x000000000000794d */ /* 0x000fea0003800000 */
.L_x_41:
[----:B------:R-:W-:Y:S01]  /*1e40*/  IMAD.MOV.U32 R3, RZ, RZ, 0x42c80000 ;  /* 0x42c80000ff037424 */ /* 0x000fe200078e00ff */
[----:B------:R-:W-:Y:S04]  /*1e50*/  STG.E desc[UR4][R4.64+0x8], RZ ;  /* 0x000008ff04007986 */ /* 0x000fe8000c101904 */
[----:B------:R-:W-:Y:S04]  /*1e60*/  STG.E desc[UR4][R4.64+0x4], RZ ;  /* 0x000004ff04007986 */ /* 0x000fe8000c101904 */
[----:B------:R-:W-:Y:S04]  /*1e70*/  STG.E desc[UR4][R4.64], RZ ;  /* 0x000000ff04007986 */ /* 0x000fe8000c101904 */
[----:B------:R-:W-:Y:S04]  /*1e80*/  STG.E desc[UR4][R4.64+0xc], RZ ;  /* 0x00000cff04007986 */ /* 0x000fe8000c101904 */
[----:B------:R-:W-:Y:S01]  /*1e90*/  STG.E desc[UR4][R4.64+0x10], R3 ;  /* 0x0000100304007986 */ /* 0x000fe2000c101904 */
[----:B------:R-:W-:Y:S05]  /*1ea0*/  EXIT ;  /* 0x000000000000794d */ /* 0x000fea0003800000 */
.L_x_18:
[----:B------:R-:W2:Y:S04]  /*1eb0*/  LDG.E R3, desc[UR4][R8.64] ;  /* 0x0000000408037981 */ /* 0x000ea8000c1e1900 */
[----:B------:R-:W3:Y:S04]  /*1ec0*/  LDG.E R7, desc[UR4][R8.64+0x4] ;  /* 0x0000040408077981 */ /* 0x000ee8000c1e1900 */
[----:B------:R-:W4:Y:S04]  /*1ed0*/  LDG.E R11, desc[UR4][R8.64+0x8] ;  /* 0x00000804080b7981 */ /* 0x000f28000c1e1900 */
[----:B------:R-:W5:Y:S04]  /*1ee0*/  LDG.E R13, desc[UR4][R8.64+0xc] ;  /* 0x00000c04080d7981 */ /* 0x000f68000c1e1900 */
[----:B------:R-:W-:Y:S04]  /*1ef0*/  STG.E desc[UR4][R4.64+0x10], R15 ;  /* 0x0000100f04007986 */ /* 0x000fe8000c101904 */
[----:B--2---:R-:W-:Y:S04]  /*1f00*/  STG.E desc[UR4][R4.64], R3 ;  /* 0x0000000304007986 */ /* 0x004fe8000c101904 */
[----:B---3--:R-:W-:Y:S04]  /*1f10*/  STG.E desc[UR4][R4.64+0x4], R7 ;  /* 0x0000040704007986 */ /* 0x008fe8000c101904 */
[----:B----4-:R-:W-:Y:S04]  /*1f20*/  STG.E desc[UR4][R4.64+0x8], R11 ;  /* 0x0000080b04007986 */ /* 0x010fe8000c101904 */
[----:B-----5:R-:W-:Y:S01]  /*1f30*/  STG.E desc[UR4][R4.64+0xc], R13 ;  /* 0x00000c0d04007986 */ /* 0x020fe2000c101904 */
[----:B------:R-:W-:Y:S05]  /*1f40*/  EXIT ;  /* 0x000000000000794d */ /* 0x000fea0003800000 */
        .weak           $__internal_1_$__cuda_sm20_div_rn_f64_full
        .type           $__internal_1_$__cuda_sm20_div_rn_f64_full,@function
        .size           $__internal_1_$__cuda_sm20_div_rn_f64_full,(.L_x_130 - $__internal_1_$__cuda_sm20_div_rn_f64_full)
$__internal_1_$__cuda_sm20_div_rn_f64_full:
[C---:B------:R-:W-:Y:S01]  /*1f50*/  FSETP.GEU.AND P0, PT, |R11|.reuse, 1.469367938527859385e-39, PT ;  /* 0x001000000b00780b */ /* 0x040fe20003f0e200 */
[----:B------:R-:W-:Y:S01]  /*1f60*/  BSSY.RECONVERGENT B1, `(.L_x_42) ;  /* 0x0000056000017945 */ /* 0x000fe20003800200 */
[----:B------:R-:W-:Y:S02]  /*1f70*/  LOP3.LUT R2, R11, 0x800fffff, RZ, 0xc0, !PT ;  /* 0x800fffff0b027812 */ /* 0x000fe400078ec0ff */
[C---:B------:R-:W-:Y:S02]  /*1f80*/  FSETP.GEU.AND P2, PT, |R13|.reuse, 1.469367938527859385e-39, PT ;  /* 0x001000000d00780b */ /* 0x040fe40003f4e200 */
[----:B------:R-:W-:Y:S01]  /*1f90*/  LOP3.LUT R3, R2, 0x3ff00000, RZ, 0xfc, !PT ;  /* 0x3ff0000002037812 */ /* 0x000fe200078efcff */
[----:B------:R-:W-:Y:S01]  /*1fa0*/  IMAD.MOV.U32 R2, RZ, RZ, R10 ;  /* 0x000000ffff027224 */ /* 0x000fe200078e000a */
[----:B------:R-:W-:Y:S02]  /*1fb0*/  MOV R16, 0x1 ;  /* 0x0000000100107802 */ /* 0x000fe40000000f00 */
[----:B------:R-:W-:-:S02]  /*1fc0*/  LOP3.LUT R22, R13, 0x7ff00000, RZ, 0xc0, !PT ;  /* 0x7ff000000d167812 */ /* 0x000fc400078ec0ff */
[C---:B------:R-:W-:Y:S01]  /*1fd0*/  LOP3.LUT R23, R11.reuse, 0x7ff00000, RZ, 0xc0, !PT ;  /* 0x7ff000000b177812 */ /* 0x040fe200078ec0ff */
[----:B------:R-:W-:Y:S02]  /*1fe0*/  @!P0 DMUL R2, R10, 8.98846567431157953865e+307 ;  /* 0x7fe000000a028828 */ /* 0x000fe40000000000 */
[----:B------:R-:W-:Y:S01]  /*1ff0*/  IMAD.MOV.U32 R25, RZ, RZ, R22 ;  /* 0x000000ffff197224 */ /* 0x000fe200078e0016 */
[C---:B------:R-:W-:Y:S02]  /*2000*/  ISETP.GE.U32.AND P1, PT, R22.reuse, R23, PT ;  /* 0x000000171600720c */ /* 0x040fe40003f26070 */
[----:B------:R-:W-:Y:S01]  /*2010*/  @!P2 LOP3.LUT R9, R11, 0x7ff00000, RZ, 0xc0, !PT ;  /* 0x7ff000000b09a812 */ /* 0x000fe200078ec0ff */
[----:B------:R-:W0:Y:S03]  /*2020*/  MUFU.RCP64H R17, R3 ;  /* 0x0000000300117308 */ /* 0x000e260000001800 */
[----:B------:R-:W-:Y:S01]  /*2030*/  @!P2 ISETP.GE.U32.AND P3, PT, R22, R9, PT ;  /* 0x000000091600a20c */ /* 0x000fe20003f66070 */
[----:B------:R-:W-:Y:S01]  /*2040*/  IMAD.MOV.U32 R9, RZ, RZ, 0x1ca00000 ;  /* 0x1ca00000ff097424 */ /* 0x000fe200078e00ff */
[----:B------:R-:W-:-:S04]  /*2050*/  @!P0 LOP3.LUT R23, R3, 0x7ff00000, RZ, 0xc0, !PT ;  /* 0x7ff0000003178812 */ /* 0x000fc800078ec0ff */
[----:B------:R-:W-:-:S04]  /*2060*/  @!P2 SEL R19, R9, 0x63400000, !P3 ;  /* 0x634000000913a807 */ /* 0x000fc80005800000 */
[----:B------:R-:W-:Y:S01]  /*2070*/  @!P2 LOP3.LUT R20, R19, 0x80000000, R13, 0xf8, !PT ;  /* 0x800000001314a812 */ /* 0x000fe200078ef80d */
[----:B0-----:R-:W-:-:S03]  /*2080*/  DFMA R14, R16, -R2, 1 ;  /* 0x3ff00000100e742b */ /* 0x001fc60000000802 */
[----:B------:R-:W-:Y:S02]  /*2090*/  @!P2 LOP3.LUT R21, R20, 0x100000, RZ, 0xfc, !PT ;  /* 0x001000001415a812 */ /* 0x000fe400078efcff */
[----:B------:R-:W-:-:S03]  /*20a0*/  @!P2 MOV R20, RZ ;  /* 0x000000ff0014a202 */ /* 0x000fc60000000f00 */
[----:B------:R-:W-:-:S08]  /*20b0*/  DFMA R14, R14, R14, R14 ;  /* 0x0000000e0e0e722b */ /* 0x000fd0000000000e */
[----:B------:R-:W-:Y:S01]  /*20c0*/  DFMA R16, R16, R14, R16 ;  /* 0x0000000e1010722b */ /* 0x000fe20000000010 */
[----:B------:R-:W-:Y:S01]  /*20d0*/  SEL R15, R9, 0x63400000, !P1 ;  /* 0x63400000090f7807 */ /* 0x000fe20004800000 */
[----:B------:R-:W-:-:S03]  /*20e0*/  IMAD.MOV.U32 R14, RZ, RZ, R12 ;  /* 0x000000ffff0e7224 */ /* 0x000fc600078e000c */
[----:B------:R-:W-:-:S03]  /*20f0*/  LOP3.LUT R15, R15, 0x800fffff, R13, 0xf8, !PT ;  /* 0x800fffff0f0f7812 */ /* 0x000fc600078ef80d */
[----:B------:R-:W-:-:S03]  /*2100*/  DFMA R18, R16, -R2, 1 ;  /* 0x3ff000001012742b */ /* 0x000fc60000000802 */
[----:B------:R-:W-:-:S05]  /*2110*/  @!P2 DFMA R14, R14, 2, -R20 ;  /* 0x400000000e0ea82b */ /* 0x000fca0000000814 */
[----:B------:R-:W-:-:S05]  /*2120*/  DFMA R18, R16, R18, R16 ;  /* 0x000000121012722b */ /* 0x000fca0000000010 */
[----:B------:R-:W-:-:S03]  /*2130*/  @!P2 LOP3.LUT R25, R15, 0x7ff00000, RZ, 0xc0, !PT ;  /* 0x7ff000000f19a812 */ /* 0x000fc600078ec0ff */
[----:B------:R-:W-:Y:S02]  /*2140*/  DMUL R16, R18, R14 ;  /* 0x0000000e12107228 */ /* 0x000fe40000000000 */
[----:B------:R-:W-:-:S05]  /*2150*/  VIADD R26, R25, 0xffffffff ;  /* 0xffffffff191a7836 */ /* 0x000fca0000000000 */
[----:B------:R-:W-:Y:S01]  /*2160*/  ISETP.GT.U32.AND P0, PT, R26, 0x7feffffe, PT ;  /* 0x7feffffe1a00780c */ /* 0x000fe20003f04070 */
[----:B------:R-:W-:Y:S01]  /*2170*/  DFMA R20, R16, -R2, R14 ;  /* 0x800000021014722b */ /* 0x000fe2000000000e */
[----:B------:R-:W-:-:S04]  /*2180*/  IADD3 R26, PT, PT, R23, -0x1, RZ ;  /* 0xffffffff171a7810 */ /* 0x000fc80007ffe0ff */
[----:B------:R-:W-:-:S03]  /*2190*/  ISETP.GT.U32.OR P0, PT, R26, 0x7feffffe, P0 ;  /* 0x7feffffe1a00780c */ /* 0x000fc60000704470 */
[----:B------:R-:W-:-:S10]  /*21a0*/  DFMA R20, R18, R20, R16 ;  /* 0x000000141214722b */ /* 0x000fd40000000010 */
[----:B------:R-:W-:Y:S05]  /*21b0*/  @P0 BRA `(.L_x_43) ;  /* 0x00000000006c0947 */ /* 0x000fea0003800000 */
[----:B------:R-:W-:-:S04]  /*21c0*/  LOP3.LUT R13, R11, 0x7ff00000, RZ, 0xc0, !PT ;  /* 0x7ff000000b0d7812 */ /* 0x000fc800078ec0ff */
[CC--:B------:R-:W-:Y:S02]  /*21d0*/  VIADDMNMX R12, R22.reuse, -R13.reuse, 0xb9600000, !PT ;  /* 0xb9600000160c7446 */ /* 0x0c0fe4000780090d */
[----:B------:R-:W-:Y:S02]  /*21e0*/  ISETP.GE.U32.AND P0, PT, R22, R13, PT ;  /* 0x0000000d1600720c */ /* 0x000fe40003f06070 */
[----:B------:R-:W-:Y:S02]  /*21f0*/  VIMNMX R12, PT, PT, R12, 0x46a00000, PT ;  /* 0x46a000000c0c7848 */ /* 0x000fe40003fe0100 */
[----:B------:R-:W-:-:S05]  /*2200*/  SEL R9, R9, 0x63400000, !P0 ;  /* 0x6340000009097807 */ /* 0x000fca0004000000 */
[----:B------:R-:W-:Y:S01]  /*2210*/  IMAD.IADD R9, R12, 0x1, -R9 ;  /* 0x000000010c097824 */ /* 0x000fe200078e0a09 */
[----:B------:R-:W-:-:S03]  /*2220*/  MOV R12, RZ ;  /* 0x000000ff000c7202 */ /* 0x000fc60000000f00 */
[----:B------:R-:W-:-:S06]  /*2230*/  VIADD R13, R9, 0x7fe00000 ;  /* 0x7fe00000090d7836 */ /* 0x000fcc0000000000 */
[----:B------:R-:W-:-:S10]  /*2240*/  DMUL R16, R20, R12 ;  /* 0x0000000c14107228 */ /* 0x000fd40000000000 */
[----:B------:R-:W-:-:S13]  /*2250*/  FSETP.GTU.AND P0, PT, |R17|, 1.469367938527859385e-39, PT ;  /* 0x001000001100780b */ /* 0x000fda0003f0c200 */
[----:B------:R-:W-:Y:S05]  /*2260*/  @P0 BRA `(.L_x_44) ;  /* 0x0000000000940947 */ /* 0x000fea0003800000 */
[----:B------:R-:W-:Y:S01]  /*2270*/  DFMA R2, R20, -R2, R14 ;  /* 0x800000021402722b */ /* 0x000fe2000000000e */
[----:B------:R-:W-:-:S09]  /*2280*/  IMAD.MOV.U32 R12, RZ, RZ, RZ ;  /* 0x000000ffff0c7224 */ /* 0x000fd200078e00ff */
[C---:B------:R-:W-:Y:S02]  /*2290*/  FSETP.NEU.AND P0, PT, R3.reuse, RZ, PT ;  /* 0x000000ff0300720b */ /* 0x040fe40003f0d000 */
[----:B------:R-:W-:-:S04]  /*22a0*/  LOP3.LUT R11, R3, 0x80000000, R11, 0x48, !PT ;  /* 0x80000000030b7812 */ /* 0x000fc800078e480b */
[----:B------:R-:W-:-:S07]  /*22b0*/  LOP3.LUT R13, R11, R13, RZ, 0xfc, !PT ;  /* 0x0000000d0b0d7212 */ /* 0x000fce00078efcff */
[----:B------:R-:W-:Y:S05]  /*22c0*/  @!P0 BRA `(.L_x_44) ;  /* 0x00000000007c8947 */ /* 0x000fea0003800000 */
[----:B------:R-:W-:Y:S01]  /*22d0*/  IMAD.MOV R3, RZ, RZ, -R9 ;  /* 0x000000ffff037224 */ /* 0x000fe200078e0a09 */
[----:B------:R-:W-:Y:S01]  /*22e0*/  MOV R2, RZ ;  /* 0x000000ff00027202 */ /* 0x000fe20000000f00 */
[----:B------:R-:W-:Y:S01]  /*22f0*/  DMUL.RP R12, R20, R12 ;  /* 0x0000000c140c7228 */ /* 0x000fe20000008000 */
[----:B------:R-:W-:-:S04]  /*2300*/  IADD3 R9, PT, PT, -R9, -0x43300000, RZ ;  /* 0xbcd0000009097810 */ /* 0x000fc80007ffe1ff */
[----:B------:R-:W-:-:S05]  /*2310*/  DFMA R2, R16, -R2, R20 ;  /* 0x800000021002722b */ /* 0x000fca0000000014 */
[----:B------:R-:W-:-:S05]  /*2320*/  LOP3.LUT R11, R13, R11, RZ, 0x3c, !PT ;  /* 0x0000000b0d0b7212 */ /* 0x000fca00078e3cff */
[----:B------:R-:W-:-:S04]  /*2330*/  FSETP.NEU.AND P0, PT, |R3|, R9, PT ;  /* 0x000000090300720b */ /* 0x000fc80003f0d200 */
[----:B------:R-:W-:Y:S02]  /*2340*/  FSEL R16, R12, R16, !P0 ;  /* 0x000000100c107208 */ /* 0x000fe40004000000 */
[----:B------:R-:W-:Y:S01]  /*2350*/  FSEL R17, R11, R17, !P0 ;  /* 0x000000110b117208 */ /* 0x000fe20004000000 */
[----:B------:R-:W-:Y:S06]  /*2360*/  BRA `(.L_x_44) ;  /* 0x0000000000547947 */ /* 0x000fec0003800000 */
.L_x_43:
[----:B------:R-:W-:-:S14]  /*2370*/  DSETP.NAN.AND P0, PT, R12, R12, PT ;  /* 0x0000000c0c00722a */ /* 0x000fdc0003f08000 */
[----:B------:R-:W-:Y:S05]  /*2380*/  @P0 BRA `(.L_x_45) ;  /* 0x0000000000440947 */ /* 0x000fea0003800000 */
[----:B------:R-:W-:-:S14]  /*2390*/  DSETP.NAN.AND P0, PT, R10, R10, PT ;  /* 0x0000000a0a00722a */ /* 0x000fdc0003f08000 */
[----:B------:R-:W-:Y:S05]  /*23a0*/  @P0 BRA `(.L_x_46) ;  /* 0x0000000000300947 */ /* 0x000fea0003800000 */
[----:B------:R-:W-:Y:S01]  /*23b0*/  ISETP.NE.AND P0, PT, R25, R23, PT ;  /* 0x000000171900720c */ /* 0x000fe20003f05270 */
[----:B------:R-:W-:Y:S02]  /*23c0*/  IMAD.MOV.U32 R16, RZ, RZ, 0x0 ;  /* 0x00000000ff107424 */ /* 0x000fe400078e00ff */
[----:B------:R-:W-:-:S10]  /*23d0*/  IMAD.MOV.U32 R17, RZ, RZ, -0x80000 ;  /* 0xfff80000ff117424 */ /* 0x000fd400078e00ff */
[----:B------:R-:W-:Y:S05]  /*23e0*/  @!P0 BRA `(.L_x_44) ;  /* 0x0000000000348947 */ /* 0x000fea0003800000 */
[----:B------:R-:W-:Y:S02]  /*23f0*/  ISETP.NE.AND P0, PT, R25, 0x7ff00000, PT ;  /* 0x7ff000001900780c */ /* 0x000fe40003f05270 */
[----:B------:R-:W-:Y:S02]  /*2400*/  LOP3.LUT R17, R13, 0x80000000, R11, 0x48, !PT ;  /* 0x800000000d117812 */ /* 0x000fe400078e480b */
[----:B------:R-:W-:-:S13]  /*2410*/  ISETP.EQ.OR P0, PT, R23, RZ, !P0 ;  /* 0x000000ff1700720c */ /* 0x000fda0004702670 */
[----:B------:R-:W-:Y:S02]  /*2420*/  @P0 LOP3.LUT R2, R17, 0x7ff00000, RZ, 0xfc, !PT ;  /* 0x7ff0000011020812 */ /* 0x000fe400078efcff */
[----:B------:R-:W-:Y:S01]  /*2430*/  @!P0 MOV R16, RZ ;  /* 0x000000ff00108202 */ /* 0x000fe20000000f00 */
[----:B------:R-:W-:Y:S02]  /*2440*/  @P0 IMAD.MOV.U32 R16, RZ, RZ, RZ ;  /* 0x000000ffff100224 */ /* 0x000fe400078e00ff */
[----:B------:R-:W-:Y:S01]  /*2450*/  @P0 IMAD.MOV.U32 R17, RZ, RZ, R2 ;  /* 0x000000ffff110224 */ /* 0x000fe200078e0002 */
[----:B------:R-:W-:Y:S06]  /*2460*/  BRA `(.L_x_44) ;  /* 0x0000000000147947 */ /* 0x000fec0003800000 */
.L_x_46:
[----:B------:R-:W-:Y:S02]  /*2470*/  LOP3.LUT R17, R11, 0x80000, RZ, 0xfc, !PT ;  /* 0x000800000b117812 */ /* 0x000fe400078efcff */
[----:B------:R-:W-:Y:S01]  /*2480*/  MOV R16, R10 ;  /* 0x0000000a00107202 */ /* 0x000fe20000000f00 */
[----:B------:R-:W-:Y:S06]  /*2490*/  BRA `(.L_x_44) ;  /* 0x0000000000087947 */ /* 0x000fec0003800000 */
.L_x_45:
[----:B------:R-:W-:Y:S01]  /*24a0*/  LOP3.LUT R17, R13, 0x80000, RZ, 0xfc, !PT ;  /* 0x000800000d117812 */ /* 0x000fe200078efcff */
[----:B------:R-:W-:-:S07]  /*24b0*/  IMAD.MOV.U32 R16, RZ, RZ, R12 ;  /* 0x000000ffff107224 */ /* 0x000fce00078e000c */
.L_x_44:
[----:B------:R-:W-:Y:S05]  /*24c0*/  BSYNC.RECONVERGENT B1 ;  /* 0x0000000000017941 */ /* 0x000fea0003800200 */
.L_x_42:
[----:B------:R-:W-:Y:S01]  /*24d0*/  IMAD.MOV.U32 R25, RZ, RZ, 0x0 ;  /* 0x00000000ff197424 */ /* 0x000fe200078e00ff */
[----:B------:R-:W-:Y:S01]  /*24e0*/  MOV R3, R17 ;  /* 0x0000001100037202 */ /* 0x000fe20000000f00 */
[----:B------:R-:W-:Y:S02]  /*24f0*/  IMAD.MOV.U32 R2, RZ, RZ, R16 ;  /* 0x000000ffff027224 */ /* 0x000fe400078e0010 */
[----:B------:R-:W-:Y:S05]  /*2500*/  RET.REL.NODEC R24 `(_Z25fill_empty_buffers_kernelP9Point_rgbS0_iiifff) ;  /* 0xffffffd818bc7950 */ /* 0x000fea0003c3ffff */
.L_x_47:
        /* <DEDUP_REMOVED lines=15> */
.L_x_130:


//--------------------- .text._Z25logPolarToCartesianKernelP9Point_rgbiiiP5Pointifff4Gaze8Vector3dS4_f --------------------------
	.section	.text._Z25logPolarToCartesianKernelP9Point_rgbiiiP5Pointifff4Gaze8Vector3dS4_f,"ax",@progbits
	.align	128
        .global         _Z25logPolarToCartesianKernelP9Point_rgbiiiP5Pointifff4Gaze8Vector3dS4_f
        .type           _Z25logPolarToCartesianKernelP9Point_rgbiiiP5Pointifff4Gaze8Vector3dS4_f,@function
        .size           _Z25logPolarToCartesianKernelP9Point_rgbiiiP5Pointifff4Gaze8Vector3dS4_f,(.L_x_132 - _Z25logPolarToCartesianKernelP9Point_rgbiiiP5Pointifff4Gaze8Vector3dS4_f)
        .other          _Z25logPolarToCartesianKernelP9Point_rgbiiiP5Pointifff4Gaze8Vector3dS4_f,@"STO_CUDA_ENTRY STV_DEFAULT"
_Z25logPolarToCartesianKernelP9Point_rgbiiiP5Pointifff4Gaze8Vector3dS4_f:
.text._Z25logPolarToCartesianKernelP9Point_rgbiiiP5Pointifff4Gaze8Vector3dS4_f:
[----:B------:R-:W0:Y:S01]  /*0000*/  LDC R1, c[0x0][0x37c] ;  /* 0x0000df00ff017b82 */ /* 0x000e220000000800 */
[----:B------:R-:W1:Y:S07]  /*0010*/  S2R R0, SR_TID.X ;  /* 0x0000000000007919 */ /* 0x000e6e0000002100 */
[----:B------:R-:W1:Y:S01]  /*0020*/  S2UR UR4, SR_CTAID.X ;  /* 0x00000000000479c3 */ /* 0x000e620000002500 */
[----:B------:R-:W2:Y:S01]  /*0030*/  LDCU UR5, c[0x0][0x3a0] ;  /* 0x00007400ff0577ac */ /* 0x000ea20008000800 */
[----:B0-----:R-:W-:-:S06]  /*0040*/  VIADD R1, R1, 0xffffffe0 ;  /* 0xffffffe001017836 */ /* 0x001fcc0000000000 */
[----:B------:R-:W1:Y:S02]  /*0050*/  LDC R5, c[0x0][0x360] ;  /* 0x0000d800ff057b82 */ /* 0x000e640000000800 */
[----:B-1----:R-:W-:-:S05]  /*0060*/  IMAD R5, R5, UR4, R0 ;  /* 0x0000000405057c24 */ /* 0x002fca000f8e0200 */
[----:B--2---:R-:W-:-:S13]  /*0070*/  ISETP.GE.AND P0, PT, R5, UR5, PT ;  /* 0x0000000505007c0c */ /* 0x004fda000bf06270 */
[----:B------:R-:W-:Y:S05]  /*0080*/  @P0 EXIT ;  /* 0x000000000000094d */ /* 0x000fea0003800000 */
[----:B------:R-:W0:Y:S01]  /*0090*/  LDC.64 R8, c[0x0][0x380] ;  /* 0x0000e000ff087b82 */ /* 0x000e220000000a00 */
[----:B------:R-:W1:Y:S01]  /*00a0*/  LDCU.64 UR6, c[0x0][0x358] ;  /* 0x00006b00ff0677ac */ /* 0x000e620008000a00 */
[----:B------:R-:W2:Y:S06]  /*00b0*/  LDCU UR10, c[0x0][0x38c] ;  /* 0x00007180ff0a77ac */ /* 0x000eac0008000800 */
[----:B------:R-:W2:Y:S01]  /*00c0*/  LDC R0, c[0x0][0x390] ;  /* 0x0000e400ff007b82 */ /* 0x000ea20000000800 */
[----:B0-----:R-:W-:-:S05]  /*00d0*/  IMAD.WIDE R8, R5, 0x14, R8 ;  /* 0x0000001405087825 */ /* 0x001fca00078e0208 */
[----:B-1----:R-:W3:Y:S01]  /*00e0*/  LDG.E R6, desc[UR6][R8.64+0x10] ;  /* 0x0000100608067981 */ /* 0x002ee2000c1e1900 */
[----:B------:R-:W0:Y:S01]  /*00f0*/  LDCU UR4, c[0x0][0x3a4] ;  /* 0x00007480ff0477ac */ /* 0x000e220008000800 */
[----:B--2---:R-:W-:Y:S01]  /*0100*/  IMAD R4, R0, UR10, RZ ;  /* 0x0000000a00047c24 */ /* 0x004fe2000f8e02ff */
[----:B------:R-:W-:-:S04]  /*0110*/  IABS R18, R0 ;  /* 0x0000000000127213 */ /* 0x000fc80000000000 */
[----:B------:R-:W-:Y:S01]  /*0120*/  IABS R19, R4 ;  /* 0x0000000400137213 */ /* 0x000fe20000000000 */
[----:B------:R1:W2:Y:S08]  /*0130*/  I2F.RP R23, R18 ;  /* 0x0000001200177306 */ /* 0x0002b00000209400 */
[----:B------:R1:W4:Y:S01]  /*0140*/  I2F.RP R22, R19 ;  /* 0x0000001300167306 */ /* 0x0003220000209400 */
[----:B0-----:R-:W-:Y:S01]  /*0150*/  IMAD.U32 R7, RZ, RZ, UR4 ;  /* 0x00000004ff077e24 */ /* 0x001fe2000f8e00ff */
[----:B---3--:R-:W-:-:S13]  /*0160*/  FSETP.NEU.AND P0, PT, R6, 100, PT ;  /* 0x42c800000600780b */ /* 0x008fda0003f0d000 */
[----:B-12-4-:R-:W-:Y:S05]  /*0170*/  @P0 BRA `(.L_x_48) ;  /* 0x0000000000280947 */ /* 0x016fea0003800000 */
[----:B------:R-:W0:Y:S02]  /*0180*/  LDC.64 R2, c[0x0][0x398] ;  /* 0x0000e600ff027b82 */ /* 0x000e240000000a00 */
[----:B0-----:R-:W-:-:S05]  /*0190*/  IMAD.WIDE R2, R5, 0x20, R2 ;  /* 0x0000002005027825 */ /* 0x001fca00078e0202 */
[----:B------:R-:W-:Y:S04]  /*01a0*/  STG.E desc[UR6][R2.64+0x8], RZ ;  /* 0x000008ff02007986 */ /* 0x000fe8000c101906 */
[----:B------:R-:W-:Y:S04]  /*01b0*/  STG.E desc[UR6][R2.64+0x4], RZ ;  /* 0x000004ff02007986 */ /* 0x000fe8000c101906 */
[----:B------:R-:W-:Y:S04]  /*01c0*/  STG.E desc[UR6][R2.64], RZ ;  /* 0x000000ff02007986 */ /* 0x000fe8000c101906 */
[----:B------:R-:W-:Y:S04]  /*01d0*/  STG.E desc[UR6][R2.64+0x14], RZ ;  /* 0x000014ff02007986 */ /* 0x000fe8000c101906 */
[----:B------:R-:W-:Y:S04]  /*01e0*/  STG.E desc[UR6][R2.64+0x10], RZ ;  /* 0x000010ff02007986 */ /* 0x000fe8000c101906 */
[----:B------:R-:W-:Y:S04]  /*01f0*/  STG.E desc[UR6][R2.64+0xc], RZ ;  /* 0x00000cff02007986 */ /* 0x000fe8000c101906 */
[----:B------:R-:W-:Y:S01]  /*0200*/  STG.E desc[UR6][R2.64+0x1c], RZ ;  /* 0x00001cff02007986 */ /* 0x000fe2000c101906 */
[----:B------:R-:W-:Y:S05]  /*0210*/  EXIT ;  /* 0x000000000000794d */ /* 0x000fea0003800000 */
.L_x_48:
[----:B------:R-:W0:Y:S01]  /*0220*/  I2F.F64 R14, UR10 ;  /* 0x0000000a000e7d12 */ /* 0x000e220008201c00 */
[----:B------:R-:W-:Y:S01]  /*0230*/  UMOV UR4, 0x54442d18 ;  /* 0x54442d1800047882 */ /* 0x000fe20000000000 */
[----:B------:R-:W-:Y:S01]  /*0240*/  UMOV UR5, 0x400921fb ;  /* 0x400921fb00057882 */ /* 0x000fe20000000000 */
[----:B------:R-:W-:Y:S02]  /*0250*/  IMAD.MOV.U32 R2, RZ, RZ, 0x1 ;  /* 0x00000001ff027424 */ /* 0x000fe400078e00ff */
[----:B------:R-:W-:-:S03]  /*0260*/  IMAD.MOV.U32 R26, RZ, RZ, 0x3f800000 ;  /* 0x3f800000ff1a7424 */ /* 0x000fc600078e00ff */
[----:B------:R-:W1:Y:S01]  /*0270*/  MUFU.RCP R23, R23 ;  /* 0x0000001700177308 */ /* 0x000e620000001000 */
[----:B0-----:R-:W-:-:S07]  /*0280*/  DADD R12, R14, -UR4 ;  /* 0x800000040e0c7e29 */ /* 0x001fce0008000000 */
[----:B------:R-:W0:Y:S01]  /*0290*/  MUFU.RCP R22, R22 ;  /* 0x0000001600167308 */ /* 0x000e220000001000 */
[----:B------:R-:W-:-:S07]  /*02a0*/  DADD R14, R14, UR4 ;  /* 0x000000040e0e7e29 */ /* 0x000fce0008000000 */
[----:B------:R-:W2:Y:S01]  /*02b0*/  MUFU.RCP64H R3, R13 ;  /* 0x0000000d00037308 */ /* 0x000ea20000001800 */
[----:B-1----:R-:W-:-:S07]  /*02c0*/  VIADD R16, R23, 0xffffffe ;  /* 0x0ffffffe17107836 */ /* 0x002fce0000000000 */
[----:B------:R1:W3:Y:S01]  /*02d0*/  F2I.FTZ.U32.TRUNC.NTZ R17, R16 ;  /* 0x0000001000117305 */ /* 0x0002e2000021f000 */
[----:B0-----:R-:W-:-:S07]  /*02e0*/  VIADD R10, R22, 0xffffffe ;  /* 0x0ffffffe160a7836 */ /* 0x001fce0000000000 */
[----:B------:R0:W4:Y:S01]  /*02f0*/  F2I.FTZ.U32.TRUNC.NTZ R11, R10 ;  /* 0x0000000a000b7305 */ /* 0x000122000021f000 */
[----:B--2---:R-:W-:Y:S01]  /*0300*/  DFMA R20, -R12, R2, 1 ;  /* 0x3ff000000c14742b */ /* 0x004fe20000000102 */
[----:B-1----:R-:W-:Y:S02]  /*0310*/  IMAD.MOV.U32 R16, RZ, RZ, RZ ;  /* 0x000000ffff107224 */ /* 0x002fe400078e00ff */
[----:B---3--:R-:W-:-:S05]  /*0320*/  IMAD.MOV R23, RZ, RZ, -R17 ;  /* 0x000000ffff177224 */ /* 0x008fca00078e0a11 */
[----:B------:R-:W-:Y:S01]  /*0330*/  DFMA R20, R20, R20, R20 ;  /* 0x000000141414722b */ /* 0x000fe20000000014 */
[----:B0-----:R-:W-:Y:S02]  /*0340*/  IMAD.MOV.U32 R10, RZ, RZ, RZ ;  /* 0x000000ffff0a7224 */ /* 0x001fe400078e00ff */
[----:B------:R-:W-:Y:S01]  /*0350*/  IMAD R23, R23, R18, RZ ;  /* 0x0000001217177224 */ /* 0x000fe200078e02ff */
[----:B----4-:R-:W-:-:S03]  /*0360*/  IADD3 R22, PT, PT, RZ, -R11, RZ ;  /* 0x8000000bff167210 */ /* 0x010fc60007ffe0ff */
[----:B------:R-:W-:Y:S01]  /*0370*/  IMAD.HI.U32 R16, R17, R23, R16 ;  /* 0x0000001711107227 */ /* 0x000fe200078e0010 */
[----:B------:R-:W-:Y:S01]  /*0380*/  DFMA R2, R2, R20, R2 ;  /* 0x000000140202722b */ /* 0x000fe20000000002 */
[----:B------:R-:W-:Y:S02]  /*0390*/  IABS R17, R5 ;  /* 0x0000000500117213 */ /* 0x000fe40000000000 */
[----:B------:R-:W-:Y:S01]  /*03a0*/  IMAD R21, R22, R19, RZ ;  /* 0x0000001316157224 */ /* 0x000fe200078e02ff */
[----:B------:R-:W-:Y:S02]  /*03b0*/  IABS R20, R4 ;  /* 0x0000000400147213 */ /* 0x000fe40000000000 */
[----:B------:R-:W-:-:S04]  /*03c0*/  IMAD.HI.U32 R25, R16, R17, RZ ;  /* 0x0000001110197227 */ /* 0x000fc800078e00ff */
[----:B------:R-:W-:Y:S01]  /*03d0*/  IMAD.HI.U32 R24, R11, R21, R10 ;  /* 0x000000150b187227 */ /* 0x000fe200078e000a */
[----:B------:R-:W-:-:S03]  /*03e0*/  DFMA R10, -R12, R2, 1 ;  /* 0x3ff000000c0a742b */ /* 0x000fc60000000102 */
[----:B------:R-:W-:Y:S02]  /*03f0*/  IMAD.MOV R20, RZ, RZ, -R20 ;  /* 0x000000ffff147224 */ /* 0x000fe400078e0a14 */
[----:B------:R-:W-:-:S03]  /*0400*/  IMAD.HI.U32 R24, R24, R17, RZ ;  /* 0x0000001118187227 */ /* 0x000fc600078e00ff */
[----:B------:R-:W-:Y:S01]  /*0410*/  DFMA R2, R2, R10, R2 ;  /* 0x0000000a0202722b */ /* 0x000fe20000000002 */
[----:B------:R-:W-:Y:S02]  /*0420*/  IMAD.MOV R21, RZ, RZ, -R25 ;  /* 0x000000ffff157224 */ /* 0x000fe400078e0a19 */
[--C-:B------:R-:W-:Y:S02]  /*0430*/  IMAD R20, R24, R20, R17.reuse ;  /* 0x0000001418147224 */ /* 0x100fe400078e0211 */
[----:B------:R-:W-:-:S03]  /*0440*/  IMAD R21, R18, R21, R17 ;  /* 0x0000001512157224 */ /* 0x000fc600078e0211 */
[----:B------:R-:W-:Y:S01]  /*0450*/  ISETP.GT.U32.AND P4, PT, R19, R20, PT ;  /* 0x000000141300720c */ /* 0x000fe20003f84070 */
[----:B------:R-:W-:Y:S01]  /*0460*/  DMUL R10, R14, R2 ;  /* 0x000000020e0a7228 */ /* 0x000fe20000000000 */
[----:B------:R-:W-:-:S07]  /*0470*/  ISETP.GT.U32.AND P5, PT, R18, R21, PT ;  /* 0x000000151200720c */ /* 0x000fce0003fa4070 */
[----:B------:R-:W-:-:S04]  /*0480*/  DFMA R16, -R12, R10, R14 ;  /* 0x0000000a0c10722b */ /* 0x000fc8000000010e */
[----:B------:R-:W-:Y:S01]  /*0490*/  @!P4 IMAD.IADD R20, R20, 0x1, -R19 ;  /* 0x000000011414c824 */ /* 0x000fe200078e0a13 */
[----:B------:R-:W-:Y:S01]  /*04a0*/  @!P4 IADD3 R24, PT, PT, R24, 0x1, RZ ;  /* 0x000000011818c810 */ /* 0x000fe20007ffe0ff */
[----:B------:R-:W-:Y:S01]  /*04b0*/  @!P5 IMAD.IADD R21, R21, 0x1, -R18 ;  /* 0x000000011515d824 */ /* 0x000fe200078e0a12 */
[----:B------:R-:W-:Y:S01]  /*04c0*/  ISETP.NE.AND P4, PT, R0, RZ, PT ;  /* 0x000000ff0000720c */ /* 0x000fe20003f85270 */
[----:B------:R-:W-:Y:S01]  /*04d0*/  DFMA R2, R2, R16, R10 ;  /* 0x000000100202722b */ /* 0x000fe2000000000a */
[----:B------:R-:W-:Y:S01]  /*04e0*/  ISETP.GE.U32.AND P0, PT, R20, R19, PT ;  /* 0x000000131400720c */ /* 0x000fe20003f06070 */
[----:B------:R-:W-:Y:S01]  /*04f0*/  @!P5 VIADD R25, R25, 0x1 ;  /* 0x000000011919d836 */ /* 0x000fe20000000000 */
[----:B------:R-:W-:Y:S02]  /*0500*/  ISETP.GE.U32.AND P1, PT, R21, R18, PT ;  /* 0x000000121500720c */ /* 0x000fe40003f26070 */
[C---:B------:R-:W-:Y:S02]  /*0510*/  LOP3.LUT R19, R5.reuse, R0, RZ, 0x3c, !PT ;  /* 0x0000000005137212 */ /* 0x040fe400078e3cff */
[----:B------:R-:W-:-:S02]  /*0520*/  LOP3.LUT R18, R5, R4, RZ, 0x3c, !PT ;  /* 0x0000000405127212 */ /* 0x000fc400078e3cff */
[----:B------:R-:W-:Y:S01]  /*0530*/  ISETP.GE.AND P2, PT, R19, RZ, PT ;  /* 0x000000ff1300720c */ /* 0x000fe20003f46270 */
[----:B------:R-:W-:Y:S01]  /*0540*/  FFMA R10, RZ, R13, R3 ;  /* 0x0000000dff0a7223 */ /* 0x000fe20000000003 */
[----:B------:R-:W-:Y:S02]  /*0550*/  ISETP.GE.AND P3, PT, R18, RZ, PT ;  /* 0x000000ff1200720c */ /* 0x000fe40003f66270 */
[----:B------:R-:W-:Y:S01]  /*0560*/  ISETP.NE.AND P5, PT, R4, RZ, PT ;  /* 0x000000ff0400720c */ /* 0x000fe20003fa5270 */
[----:B------:R-:W-:Y:S01]  /*0570*/  @P0 VIADD R24, R24, 0x1 ;  /* 0x0000000118180836 */ /* 0x000fe20000000000 */
[----:B------:R-:W-:Y:S01]  /*0580*/  FSETP.GT.AND P0, PT, |R10|, 1.469367938527859385e-39, PT ;  /* 0x001000000a00780b */ /* 0x000fe20003f04200 */
[----:B------:R-:W-:Y:S01]  /*0590*/  @P1 VIADD R25, R25, 0x1 ;  /* 0x0000000119191836 */ /* 0x000fe20000000000 */
[----:B------:R-:W-:-:S05]  /*05a0*/  FSETP.GEU.AND P1, PT, |R15|, 6.5827683646048100446e-37, PT ;  /* 0x036000000f00780b */ /* 0x000fca0003f2e200 */
[----:B------:R-:W-:Y:S01]  /*05b0*/  @!P2 IMAD.MOV R25, RZ, RZ, -R25 ;  /* 0x000000ffff19a224 */ /* 0x000fe200078e0a19 */
[----:B------:R-:W-:Y:S01]  /*05c0*/  @!P4 LOP3.LUT R25, RZ, R0, RZ, 0x33, !PT ;  /* 0x00000000ff19c212 */ /* 0x000fe200078e33ff */
[----:B------:R-:W-:Y:S02]  /*05d0*/  @!P3 IMAD.MOV R24, RZ, RZ, -R24 ;  /* 0x000000ffff18b224 */ /* 0x000fe400078e0a18 */
[----:B------:R-:W-:-:S04]  /*05e0*/  @!P5 LOP3.LUT R24, RZ, R4, RZ, 0x33, !PT ;  /* 0x00000004ff18d212 */ /* 0x000fc800078e33ff */
[----:B------:R-:W-:Y:S05]  /*05f0*/  @P0 BRA P1, `(.L_x_49) ;  /* 0x0000000000100947 */ /* 0x000fea0000800000 */
[----:B------:R-:W-:-:S07]  /*0600*/  MOV R4, 0x620 ;  /* 0x0000062000047802 */ /* 0x000fce0000000f00 */
[----:B------:R-:W-:Y:S05]  /*0610*/  CALL.REL.NOINC `($__internal_2_$__cuda_sm20_div_rn_f64_full) ;  /* 0x0000001c002c7944 */ /* 0x000fea0003c00000 */
[----:B------:R-:W-:Y:S01]  /*0620*/  MOV R2, R0 ;  /* 0x0000000000027202 */ /* 0x000fe20000000f00 */
[----:B------:R-:W-:-:S07]  /*0630*/  IMAD.MOV.U32 R3, RZ, RZ, R11 ;  /* 0x000000ffff037224 */ /* 0x000fce00078e000b */
.L_x_49:
[----:B------:R-:W0:Y:S01]  /*0640*/  F2F.F32.F64 R11, R2 ;  /* 0x00000002000b7310 */ /* 0x000e220000301000 */
[----:B------:R-:W1:Y:S01]  /*0650*/  LDCU UR4, c[0x0][0x408] ;  /* 0x00008100ff0477ac */ /* 0x000e620008000800 */
[----:B------:R-:W-:Y:S01]  /*0660*/  BSSY.RECONVERGENT B0, `(.L_x_50) ;  /* 0x000005b000007945 */ /* 0x000fe20003800200 */
[C---:B0-----:R-:W-:Y:S01]  /*0670*/  FMUL R0, |R11|.reuse, 16777216 ;  /* 0x4b8000000b007820 */ /* 0x041fe20000400200 */
[----:B------:R-:W-:-:S04]  /*0680*/  FSETP.GEU.AND P0, PT, |R11|, 1.175494350822287508e-38, PT ;  /* 0x008000000b00780b */ /* 0x000fc80003f0e200 */
[----:B------:R-:W-:Y:S02]  /*0690*/  FSEL R0, R0, |R11|, !P0 ;  /* 0x4000000b00007208 */ /* 0x000fe40004000000 */
[----:B------:R-:W-:-:S03]  /*06a0*/  FSEL R2, RZ, -24, P0 ;  /* 0xc1c00000ff027808 */ /* 0x000fc60000000000 */
[----:B------:R-:W-:-:S05]  /*06b0*/  VIADD R4, R0, 0xc0cafb0d ;  /* 0xc0cafb0d00047836 */ /* 0x000fca0000000000 */
[----:B------:R-:W-:-:S05]  /*06c0*/  LOP3.LUT R13, R4, 0xff800000, RZ, 0xc0, !PT ;  /* 0xff800000040d7812 */ /* 0x000fca00078ec0ff */
[----:B------:R-:W-:Y:S01]  /*06d0*/  IMAD.IADD R0, R0, 0x1, -R13 ;  /* 0x0000000100007824 */ /* 0x000fe200078e0a0d */
[----:B------:R-:W-:-:S03]  /*06e0*/  I2FP.F32.S32 R13, R13 ;  /* 0x0000000d000d7245 */ /* 0x000fc60000201400 */
[C---:B------:R-:W-:Y:S01]  /*06f0*/  FADD R4, R0.reuse, 1 ;  /* 0x3f80000000047421 */ /* 0x040fe20000000000 */
[----:B------:R-:W-:Y:S01]  /*0700*/  FADD R15, R0, -1 ;  /* 0xbf800000000f7421 */ /* 0x000fe20000000000 */
[----:B------:R-:W-:-:S03]  /*0710*/  FFMA R13, R13, 1.1920928955078125e-07, R2 ;  /* 0x340000000d0d7823 */ /* 0x000fc60000000002 */
[----:B------:R-:W-:Y:S01]  /*0720*/  FADD R17, R15, R15 ;  /* 0x0000000f0f117221 */ /* 0x000fe20000000000 */
[----:B------:R-:W0:Y:S03]  /*0730*/  MUFU.RCP R4, R4 ;  /* 0x0000000400047308 */ /* 0x000e260000001000 */
[----:B0-----:R-:W-:Y:S01]  /*0740*/  FMUL R0, R4, R17 ;  /* 0x0000001104007220 */ /* 0x001fe20000400000 */
[----:B------:R-:W-:-:S03]  /*0750*/  IMAD.MOV.U32 R17, RZ, RZ, 0x3a2c32e4 ;  /* 0x3a2c32e4ff117424 */ /* 0x000fc600078e00ff */
        /* <DEDUP_REMOVED lines=17> */
[----:B------:R-:W-:Y:S02]  /*0870*/  FFMA R4, R0, R17, R15 ;  /* 0x0000001100047223 */ /* 0x000fe4000000000f */
[----:B-1----:R-:W-:Y:S02]  /*0880*/  FMUL R0, R2, UR4 ;  /* 0x0000000402007c20 */ /* 0x002fe40008400000 */
[----:B------:R-:W-:-:S04]  /*0890*/  FADD R12, R3, R4 ;  /* 0x00000004030c7221 */ /* 0x000fc80000000000 */
[----:B------:R-:W-:Y:S01]  /*08a0*/  FMUL R15, R0, R12 ;  /* 0x0000000c000f7220 */ /* 0x000fe20000400000 */
[----:B------:R-:W-:-:S03]  /*08b0*/  FADD R13, -R3, R12 ;  /* 0x0000000c030d7221 */ /* 0x000fc60000000100 */
[----:B------:R-:W0:Y:S01]  /*08c0*/  FRND R10, R15 ;  /* 0x0000000f000a7307 */ /* 0x000e220000201000 */
[----:B------:R-:W-:Y:S01]  /*08d0*/  FADD R13, R4, -R13 ;  /* 0x8000000d040d7221 */ /* 0x000fe20000000000 */
[C---:B------:R-:W-:Y:S01]  /*08e0*/  FFMA R2, R0.reuse, R12, -R15 ;  /* 0x0000000c00027223 */ /* 0x040fe2000000080f */
[----:B------:R-:W-:Y:S01]  /*08f0*/  IMAD.MOV.U32 R4, RZ, RZ, 0x391fcb8e ;  /* 0x391fcb8eff047424 */ /* 0x000fe200078e00ff */
[C---:B------:R-:W-:Y:S02]  /*0900*/  FSETP.GT.AND P1, PT, |R15|.reuse, 152, PT ;  /* 0x431800000f00780b */ /* 0x040fe40003f24200 */
[----:B------:R-:W-:Y:S01]  /*0910*/  FFMA R2, R0, R13, R2 ;  /* 0x0000000d00027223 */ /* 0x000fe20000000002 */
[C---:B------:R-:W-:Y:S01]  /*0920*/  FSETP.GEU.AND P2, PT, R15.reuse, RZ, PT ;  /* 0x000000ff0f00720b */ /* 0x040fe20003f4e000 */
[----:B------:R-:W1:Y:S01]  /*0930*/  F2I.NTZ R14, R15 ;  /* 0x0000000f000e7305 */ /* 0x000e620000203100 */
[----:B0-----:R-:W-:Y:S01]  /*0940*/  FADD R3, R15, -R10 ;  /* 0x8000000a0f037221 */ /* 0x001fe20000000000 */
[----:B------:R-:W-:-:S03]  /*0950*/  FSETP.GT.AND P0, PT, R10, RZ, PT ;  /* 0x000000ff0a00720b */ /* 0x000fc60003f04000 */
[----:B------:R-:W-:Y:S01]  /*0960*/  FADD R3, R2, R3 ;  /* 0x0000000302037221 */ /* 0x000fe20000000000 */
[----:B------:R-:W-:Y:S02]  /*0970*/  SEL R17, RZ, 0x83000000, P0 ;  /* 0x83000000ff117807 */ /* 0x000fe40000000000 */
[----:B------:R-:W-:Y:S01]  /*0980*/  FSETP.NEU.AND P0, PT, R0, RZ, PT ;  /* 0x000000ff0000720b */ /* 0x000fe20003f0d000 */
[----:B------:R-:W-:Y:S01]  /*0990*/  FFMA R2, R3, R4, 0.0013391353422775864601 ;  /* 0x3aaf85ed03027423 */ /* 0x000fe20000000004 */
[----:B-1----:R-:W-:Y:S02]  /*09a0*/  LEA R14, R14, -R17, 0x17 ;  /* 0x800000110e0e7211 */ /* 0x002fe400078eb8ff */
[----:B------:R-:W-:Y:S01]  /*09b0*/  FSETP.EQ.OR P0, PT, R11, 1, !P0 ;  /* 0x3f8000000b00780b */ /* 0x000fe20004702400 */
        /* <DEDUP_REMOVED lines=10> */
[----:B------:R-:W-:Y:S01]  /*0a60*/  @P1 FSEL R14, RZ, +INF , !P2 ;  /* 0x7f800000ff0e1808 */ /* 0x000fe20005000000 */
[----:B0-----:R-:W-:Y:S01]  /*0a70*/  FADD R3, R2, R2 ;  /* 0x0000000202037221 */ /* 0x001fe20000000000 */
[----:B------:R-:W-:Y:S06]  /*0a80*/  @P0 BRA `(.L_x_51) ;  /* 0x0000000000600947 */ /* 0x000fec0003800000 */
[----:B------:R-:W-:-:S04]  /*0a90*/  FSETP.NAN.AND P0, PT, |R0|, |R0|, PT ;  /* 0x400000000000720b */ /* 0x000fc80003f08200 */
[----:B------:R-:W-:-:S13]  /*0aa0*/  FSETP.NUM.AND P0, PT, |R11|, |R11|, !P0 ;  /* 0x4000000b0b00720b */ /* 0x000fda0004707200 */
[----:B------:R-:W-:Y:S01]  /*0ab0*/  @!P0 FADD R26, R11, R0 ;  /* 0x000000000b1a8221 */ /* 0x000fe20000000000 */
[----:B------:R-:W-:Y:S06]  /*0ac0*/  @!P0 BRA `(.L_x_51) ;  /* 0x0000000000508947 */ /* 0x000fec0003800000 */
[----:B------:R-:W-:Y:S01]  /*0ad0*/  FSETP.NEU.AND P0, PT, |R11|, +INF , PT ;  /* 0x7f8000000b00780b */ /* 0x000fe20003f0d200 */
[----:B------:R-:W-:-:S03]  /*0ae0*/  FADD R2, R0, -R3 ;  /* 0x8000000300027221 */ /* 0x000fc60000000000 */
[----:B------:R-:W-:-:S04]  /*0af0*/  FSETP.NEU.AND P0, PT, R11, RZ, P0 ;  /* 0x000000ff0b00720b */ /* 0x000fc8000070d000 */
[----:B------:R-:W-:Y:S02]  /*0b00*/  FSETP.GEU.OR P1, PT, R0, RZ, P0 ;  /* 0x000000ff0000720b */ /* 0x000fe4000072e400 */
[----:B------:R-:W-:-:S07]  /*0b10*/  FSETP.NEU.AND P2, PT, |R2|, 1, !P0 ;  /* 0x3f8000000200780b */ /* 0x000fce000474d200 */
[----:B------:R-:W-:-:S05]  /*0b20*/  @!P0 FADD R3, R11, R11 ;  /* 0x0000000b0b038221 */ /* 0x000fca0000000000 */
[----:B------:R-:W-:-:S04]  /*0b30*/  @!P1 LOP3.LUT R3, R3, 0x7f800000, RZ, 0x3c, !PT ;  /* 0x7f80000003039812 */ /* 0x000fc800078e3cff */
[----:B------:R-:W-:-:S05]  /*0b40*/  @P2 LOP3.LUT R3, R3, 0x7fffffff, RZ, 0xc0, !PT ;  /* 0x7fffffff03032812 */ /* 0x000fca00078ec0ff */
[----:B------:R-:W-:Y:S01]  /*0b50*/  @!P0 IMAD.MOV.U32 R26, RZ, RZ, R3 ;  /* 0x000000ffff1a8224 */ /* 0x000fe200078e0003 */
[----:B------:R-:W-:Y:S06]  /*0b60*/  @!P0 BRA `(.L_x_51) ;  /* 0x0000000000288947 */ /* 0x000fec0003800000 */
[----:B------:R-:W-:Y:S02]  /*0b70*/  FSETP.NEU.AND P0, PT, |R0|, +INF , PT ;  /* 0x7f8000000000780b */ /* 0x000fe40003f0d200 */
[----:B------:R-:W-:-:S13]  /*0b80*/  FSETP.EQ.AND P1, PT, R11, -1, PT ;  /* 0xbf8000000b00780b */ /* 0x000fda0003f22000 */
[----:B------:R-:W-:Y:S05]  /*0b90*/  @!P0 BRA P1, `(.L_x_51) ;  /* 0x00000000001c8947 */ /* 0x000fea0000800000 */
[----:B------:R-:W-:Y:S01]  /*0ba0*/  FSETP.GEU.AND P1, PT, R11, RZ, PT ;  /* 0x000000ff0b00720b */ /* 0x000fe20003f2e000 */
[----:B------:R-:W-:-:S12]  /*0bb0*/  IMAD.MOV.U32 R26, RZ, RZ, R14 ;  /* 0x000000ffff1a7224 */ /* 0x000fd800078e000e */
[----:B------:R-:W0:Y:S01]  /*0bc0*/  @!P1 FRND.FLOOR R3, R0 ;  /* 0x0000000000039307 */ /* 0x000e220000205000 */
[----:B------:R-:W-:-:S04]  /*0bd0*/  @!P1 FSETP.NEU.AND P2, PT, |R2|, 1, PT ;  /* 0x3f8000000200980b */ /* 0x000fc80003f4d200 */
[----:B------:R-:W-:Y:S02]  /*0be0*/  @!P1 FSEL R2, R14, -R14, P2 ;  /* 0x8000000e0e029208 */ /* 0x000fe40001000000 */
[----:B0-----:R-:W-:-:S04]  /*0bf0*/  @!P1 FSETP.NEU.AND P0, PT, R0, R3, PT ;  /* 0x000000030000920b */ /* 0x001fc80003f0d000 */
[----:B------:R-:W-:-:S09]  /*0c00*/  @!P1 FSEL R26, R2, +QNAN , !P0 ;  /* 0x7fffffff021a9808 */ /* 0x000fd20004000000 */
.L_x_51:
[----:B------:R-:W-:Y:S05]  /*0c10*/  BSYNC.RECONVERGENT B0 ;  /* 0x0000000000007941 */ /* 0x000fea0003800200 */
.L_x_50:
[----:B------:R-:W0:Y:S01]  /*0c20*/  LDC R10, c[0x0][0x38c] ;  /* 0x0000e300ff0a7b82 */ /* 0x000e220000000800 */
[----:B------:R-:W-:Y:S01]  /*0c30*/  ISETP.GE.AND P2, PT, R25, RZ, PT ;  /* 0x000000ff1900720c */ /* 0x000fe20003f46270 */
[----:B------:R-:W1:Y:S01]  /*0c40*/  LDCU UR4, c[0x0][0x3a4] ;  /* 0x00007480ff0477ac */ /* 0x000e620008000800 */
[----:B------:R-:W-:Y:S01]  /*0c50*/  BSSY.RECONVERGENT B0, `(.L_x_52) ;  /* 0x0000023000007945 */ /* 0x000fe20003800200 */
[----:B-1----:R-:W-:Y:S01]  /*0c60*/  FMUL R26, R26, UR4 ;  /* 0x000000041a1a7c20 */ /* 0x002fe20008400000 */
[----:B0-----:R-:W-:-:S04]  /*0c70*/  IABS R15, R10 ;  /* 0x0000000a000f7213 */ /* 0x001fc80000000000 */
[----:B------:R-:W0:Y:S08]  /*0c80*/  I2F.RP R0, R15 ;  /* 0x0000000f00007306 */ /* 0x000e300000209400 */
[----:B0-----:R-:W0:Y:S02]  /*0c90*/  MUFU.RCP R0, R0 ;  /* 0x0000000000007308 */ /* 0x001e240000001000 */
[----:B0-----:R-:W-:-:S06]  /*0ca0*/  VIADD R2, R0, 0xffffffe ;  /* 0x0ffffffe00027836 */ /* 0x001fcc0000000000 */
[----:B------:R0:W1:Y:S02]  /*0cb0*/  F2I.FTZ.U32.TRUNC.NTZ R3, R2 ;  /* 0x0000000200037305 */ /* 0x000064000021f000 */
[----:B0-----:R-:W-:Y:S02]  /*0cc0*/  IMAD.MOV.U32 R2, RZ, RZ, RZ ;  /* 0x000000ffff027224 */ /* 0x001fe400078e00ff */
[----:B-1----:R-:W-:-:S04]  /*0cd0*/  IMAD.MOV R4, RZ, RZ, -R3 ;  /* 0x000000ffff047224 */ /* 0x002fc800078e0a03 */
[----:B------:R-:W-:Y:S01]  /*0ce0*/  IMAD R17, R4, R15, RZ ;  /* 0x0000000f04117224 */ /* 0x000fe200078e02ff */
[----:B------:R-:W-:-:S03]  /*0cf0*/  IABS R4, R25 ;  /* 0x0000001900047213 */ /* 0x000fc60000000000 */
[----:B------:R-:W-:-:S06]  /*0d00*/  IMAD.HI.U32 R3, R3, R17, R2 ;  /* 0x0000001103037227 */ /* 0x000fcc00078e0002 */
[----:B------:R-:W-:-:S04]  /*0d10*/  IMAD.HI.U32 R3, R3, R4, RZ ;  /* 0x0000000403037227 */ /* 0x000fc800078e00ff */
[----:B------:R-:W-:-:S04]  /*0d20*/  IMAD.MOV R3, RZ, RZ, -R3 ;  /* 0x000000ffff037224 */ /* 0x000fc800078e0a03 */
[----:B------:R-:W-:Y:S01]  /*0d30*/  IMAD R0, R15, R3, R4 ;  /* 0x000000030f007224 */ /* 0x000fe200078e0204 */
[----:B------:R-:W-:-:S04]  /*0d40*/  I2FP.F32.S32 R3, R10 ;  /* 0x0000000a00037245 */ /* 0x000fc80000201400 */
[----:B------:R-:W-:Y:S01]  /*0d50*/  ISETP.GT.U32.AND P0, PT, R15, R0, PT ;  /* 0x000000000f00720c */ /* 0x000fe20003f04070 */
[----:B------:R-:W0:-:S12]  /*0d60*/  MUFU.RCP R2, R3 ;  /* 0x0000000300027308 */ /* 0x000e180000001000 */
[----:B------:R-:W-:Y:S02]  /*0d70*/  @!P0 IADD3 R0, PT, PT, R0, -R15, RZ ;  /* 0x8000000f00008210 */ /* 0x000fe40007ffe0ff */
[----:B------:R-:W-:Y:S02]  /*0d80*/  ISETP.NE.AND P0, PT, R10, RZ, PT ;  /* 0x000000ff0a00720c */ /* 0x000fe40003f05270 */
[----:B------:R-:W-:-:S13]  /*0d90*/  ISETP.GT.U32.AND P1, PT, R15, R0, PT ;  /* 0x000000000f00720c */ /* 0x000fda0003f24070 */
[----:B------:R-:W-:Y:S02]  /*0da0*/  @!P1 IMAD.IADD R0, R0, 0x1, -R15 ;  /* 0x0000000100009824 */ /* 0x000fe400078e0a0f */
[----:B0-----:R-:W-:Y:S02]  /*0db0*/  FFMA R15, -R3, R2, 1 ;  /* 0x3f800000030f7423 */ /* 0x001fe40000000102 */
[----:B------:R-:W-:Y:S01]  /*0dc0*/  @!P2 IMAD.MOV R0, RZ, RZ, -R0 ;  /* 0x000000ffff00a224 */ /* 0x000fe200078e0a00 */
[----:B------:R-:W-:Y:S01]  /*0dd0*/  @!P0 LOP3.LUT R0, RZ, R10, RZ, 0x33, !PT ;  /* 0x0000000aff008212 */ /* 0x000fe200078e33ff */
[----:B------:R-:W-:-:S03]  /*0de0*/  FFMA R15, R2, R15, R2 ;  /* 0x0000000f020f7223 */ /* 0x000fc60000000002 */
[----:B------:R-:W-:-:S04]  /*0df0*/  I2FP.F32.S32 R0, R0 ;  /* 0x0000000000007245 */ /* 0x000fc80000201400 */
[----:B------:R-:W0:Y:S01]  /*0e00*/  FCHK P0, R0, R3 ;  /* 0x0000000300007302 */ /* 0x000e220000000000 */
[----:B------:R-:W-:-:S04]  /*0e10*/  FFMA R2, R0, R15, RZ ;  /* 0x0000000f00027223 */ /* 0x000fc800000000ff */
[----:B------:R-:W-:-:S04]  /*0e20*/  FFMA R4, -R3, R2, R0 ;  /* 0x0000000203047223 */ /* 0x000fc80000000100 */
[----:B------:R-:W-:Y:S01]  /*0e30*/  FFMA R2, R15, R4, R2 ;  /* 0x000000040f027223 */ /* 0x000fe20000000002 */
[----:B0-----:R-:W-:Y:S06]  /*0e40*/  @!P0 BRA `(.L_x_53) ;  /* 0x00000000000c8947 */ /* 0x001fec0003800000 */
[----:B------:R-:W-:-:S07]  /*0e50*/  MOV R2, 0xe70 ;  /* 0x00000e7000027802 */ /* 0x000fce0000000f00 */
[----:B------:R-:W-:Y:S05]  /*0e60*/  CALL.REL.NOINC `($__internal_3_$__cuda_sm3x_div_rn_noftz_f32_slowpath) ;  /* 0x00000018008c7944 */ /* 0x000fea0003c00000 */
[----:B------:R-:W-:-:S07]  /*0e70*/  IMAD.MOV.U32 R2, RZ, RZ, R0 ;  /* 0x000000ffff027224 */ /* 0x000fce00078e0000 */
.L_x_53:
[----:B------:R-:W-:Y:S05]  /*0e80*/  BSYNC.RECONVERGENT B0 ;  /* 0x0000000000007941 */ /* 0x000fea0003800200 */
.L_x_52:
[----:B------:R-:W-:Y:S01]  /*0e90*/  FMUL R0, R2, 6.2831854820251464844 ;  /* 0x40c90fdb02007820 */ /* 0x000fe20000400000 */
[----:B------:R-:W-:Y:S01]  /*0ea0*/  UMOV UR4, 0x54442d18 ;  /* 0x54442d1800047882 */ /* 0x000fe20000000000 */
[----:B------:R-:W-:Y:S01]  /*0eb0*/  UMOV UR5, 0x400921fb ;  /* 0x400921fb00057882 */ /* 0x000fe20000000000 */
[----:B------:R-:W-:Y:S01]  /*0ec0*/  BSSY.RECONVERGENT B0, `(.L_x_54) ;  /* 0x0000045000007945 */ /* 0x000fe20003800200 */
[----:B------:R-:W0:Y:S02]  /*0ed0*/  F2F.F64.F32 R2, R0 ;  /* 0x0000000000027310 */ /* 0x000e240000201800 */
[----:B0-----:R-:W-:-:S06]  /*0ee0*/  DADD R2, R2, -UR4 ;  /* 0x8000000402027e29 */ /* 0x001fcc0008000000 */
[----:B------:R-:W0:Y:S02]  /*0ef0*/  F2F.F32.F64 R15, R2 ;  /* 0x00000002000f7310 */ /* 0x000e240000301000 */
[C---:B0-----:R-:W-:Y:S01]  /*0f00*/  FMUL R4, R15.reuse, 0.63661974668502807617 ;  /* 0x3f22f9830f047820 */ /* 0x041fe20000400000 */
[----:B------:R-:W-:-:S05]  /*0f10*/  FSETP.GE.AND P0, PT, |R15|, 105615, PT ;  /* 0x47ce47800f00780b */ /* 0x000fca0003f06200 */
[----:B------:R-:W0:Y:S02]  /*0f20*/  F2I.NTZ R4, R4 ;  /* 0x0000000400047305 */ /* 0x000e240000203100 */
[----:B0-----:R-:W-:Y:S01]  /*0f30*/  I2FP.F32.S32 R20, R4 ;  /* 0x0000000400147245 */ /* 0x001fe20000201400 */
[----:B------:R-:W-:-:S04]  /*0f40*/  IMAD.MOV.U32 R18, RZ, RZ, R4 ;  /* 0x000000ffff127224 */ /* 0x000fc800078e0004 */
[----:B------:R-:W-:-:S04]  /*0f50*/  FFMA R17, R20, -1.5707962512969970703, R15 ;  /* 0xbfc90fda14117823 */ /* 0x000fc8000000000f */
[----:B------:R-:W-:-:S04]  /*0f60*/  FFMA R17, R20, -7.5497894158615963534e-08, R17 ;  /* 0xb3a2216814117823 */ /* 0x000fc80000000011 */
[----:B------:R-:W-:-:S04]  /*0f70*/  FFMA R20, R20, -5.3903029534742383927e-15, R17 ;  /* 0xa7c234c514147823 */ /* 0x000fc80000000011 */
[----:B------:R-:W-:Y:S01]  /*0f80*/  IMAD.MOV.U32 R0, RZ, RZ, R20 ;  /* 0x000000ffff007224 */ /* 0x000fe200078e0014 */
[----:B------:R-:W-:Y:S06]  /*0f90*/  @!P0 BRA `(.L_x_55) ;  /* 0x0000000000dc8947 */ /* 0x000fec0003800000 */
[----:B------:R-:W-:-:S13]  /*0fa0*/  FSETP.NEU.AND P1, PT, |R15|, +INF , PT ;  /* 0x7f8000000f00780b */ /* 0x000fda0003f2d200 */
[----:B------:R-:W-:Y:S01]  /*0fb0*/  @!P1 FMUL R0, RZ, R15 ;  /* 0x0000000fff009220 */ /* 0x000fe20000400000 */
[----:B------:R-:W-:Y:S01]  /*0fc0*/  @!P1 IMAD.MOV.U32 R4, RZ, RZ, RZ ;  /* 0x000000ffff049224 */ /* 0x000fe200078e00ff */
[----:B------:R-:W-:Y:S06]  /*0fd0*/  @!P1 BRA `(.L_x_55) ;  /* 0x0000000000cc9947 */ /* 0x000fec0003800000 */
[----:B------:R-:W-:Y:S01]  /*0fe0*/  SHF.L.U32 R2, R15, 0x8, RZ ;  /* 0x000000080f027819 */ /* 0x000fe200000006ff */
[----:B------:R-:W-:Y:S01]  /*0ff0*/  IMAD.MOV.U32 R14, RZ, RZ, RZ ;  /* 0x000000ffff0e7224 */ /* 0x000fe200078e00ff */
[----:B------:R-:W0:Y:S01]  /*1000*/  LDCU.64 UR8, c[0x4][0x8] ;  /* 0x01000100ff0877ac */ /* 0x000e220008000a00 */
[----:B------:R-:W-:Y:S01]  /*1010*/  IMAD.MOV.U32 R0, RZ, RZ, R1 ;  /* 0x000000ffff007224 */ /* 0x000fe200078e0001 */
[----:B------:R-:W-:Y:S01]  /*1020*/  LOP3.LUT R21, R2, 0x80000000, RZ, 0xfc, !PT ;  /* 0x8000000002157812 */ /* 0x000fe200078efcff */
[----:B------:R-:W-:Y:S01]  /*1030*/  UMOV UR5, URZ ;  /* 0x000000ff00057c82 */ /* 0x000fe20008000000 */
[----:B------:R-:W-:-:S05]  /*1040*/  UMOV UR4, URZ ;  /* 0x000000ff00047c82 */ /* 0x000fca0008000000 */
.L_x_56:
[----:B0-----:R-:W-:Y:S02]  /*1050*/  IMAD.U32 R2, RZ, RZ, UR8 ;  /* 0x00000008ff027e24 */ /* 0x001fe4000f8e00ff */
[----:B------:R-:W-:-:S05]  /*1060*/  IMAD.U32 R3, RZ, RZ, UR9 ;  /* 0x00000009ff037e24 */ /* 0x000fca000f8e00ff */
[----:B------:R-:W2:Y:S01]  /*1070*/  LDG.E.CONSTANT R2, desc[UR6][R2.64] ;  /* 0x0000000602027981 */ /* 0x000ea2000c1e9900 */
[----:B------:R-:W-:Y:S02]  /*1080*/  UIADD3 UR8, UP0, UPT, UR8, 0x4, URZ ;  /* 0x0000000408087890 */ /* 0x000fe4000ff1e0ff */
[----:B------:R-:W-:Y:S02]  /*1090*/  UIADD3 UR4, UPT, UPT, UR4, 0x1, URZ ;  /* 0x0000000104047890 */ /* 0x000fe4000fffe0ff */
[----:B------:R-:W-:Y:S02]  /*10a0*/  UIADD3.X UR9, UPT, UPT, URZ, UR9, URZ, UP0, !UPT ;  /* 0x00000009ff097290 */ /* 0x000fe400087fe4ff */
[----:B------:R-:W-:Y:S01]  /*10b0*/  UISETP.NE.AND UP0, UPT, UR4, 0x6, UPT ;  /* 0x000000060400788c */ /* 0x000fe2000bf05270 */
[----:B--2---:R-:W-:-:S03]  /*10c0*/  IMAD.WIDE.U32 R16, R2, R21, RZ ;  /* 0x0000001502107225 */ /* 0x004fc600078e00ff */
[----:B------:R-:W-:-:S04]  /*10d0*/  IADD3 R19, P1, PT, R16, R14, RZ ;  /* 0x0000000e10137210 */ /* 0x000fc80007f3e0ff */
[----:B------:R-:W-:Y:S01]  /*10e0*/  IADD3.X R14, PT, PT, R17, UR5, RZ, P1, !PT ;  /* 0x00000005110e7c10 */ /* 0x000fe20008ffe4ff */
[----:B------:R0:W-:Y:S02]  /*10f0*/  STL [R0], R19 ;  /* 0x0000001300007387 */ /* 0x0001e40000100800 */
[----:B0-----:R-:W-:Y:S01]  /*1100*/  VIADD R0, R0, 0x4 ;  /* 0x0000000400007836 */ /* 0x001fe20000000000 */
[----:B------:R-:W-:Y:S06]  /*1110*/  BRA.U UP0, `(.L_x_56) ;  /* 0xfffffffd00cc7547 */ /* 0x000fec000b83ffff */
[----:B------:R-:W-:Y:S01]  /*1120*/  SHF.R.U32.HI R4, RZ, 0x17, R15 ;  /* 0x00000017ff047819 */ /* 0x000fe2000001160f */
[----:B------:R0:W-:Y:S03]  /*1130*/  STL [R1+0x18], R14 ;  /* 0x0000180e01007387 */ /* 0x0001e60000100800 */
[C---:B------:R-:W-:Y:S02]  /*1140*/  LOP3.LUT R0, R4.reuse, 0xe0, RZ, 0xc0, !PT ;  /* 0x000000e004007812 */ /* 0x040fe400078ec0ff */
[----:B------:R-:W-:-:S03]  /*1150*/  LOP3.LUT P1, RZ, R4, 0x1f, RZ, 0xc0, !PT ;  /* 0x0000001f04ff7812 */ /* 0x000fc6000782c0ff */
[----:B------:R-:W-:-:S05]  /*1160*/  VIADD R0, R0, 0xffffff80 ;  /* 0xffffff8000007836 */ /* 0x000fca0000000000 */
[----:B------:R-:W-:-:S05]  /*1170*/  SHF.R.U32.HI R0, RZ, 0x5, R0 ;  /* 0x00000005ff007819 */ /* 0x000fca0000011600 */
[----:B------:R-:W-:-:S05]  /*1180*/  IMAD R16, R0, -0x4, R1 ;  /* 0xfffffffc00107824 */ /* 0x000fca00078e0201 */
[----:B------:R-:W2:Y:S04]  /*1190*/  LDL R0, [R16+0x18] ;  /* 0x0000180010007983 */ /* 0x000ea80000100800 */
[----:B------:R-:W2:Y:S04]  /*11a0*/  LDL R3, [R16+0x14] ;  /* 0x0000140010037983 */ /* 0x000ea80000100800 */
[----:B------:R-:W3:Y:S01]  /*11b0*/  @P1 LDL R2, [R16+0x10] ;  /* 0x0000100010021983 */ /* 0x000ee20000100800 */
[----:B------:R-:W-:Y:S01]  /*11c0*/  LOP3.LUT R4, R4, 0x1f, RZ, 0xc0, !PT ;  /* 0x0000001f04047812 */ /* 0x000fe200078ec0ff */
[----:B------:R-:W-:Y:S01]  /*11d0*/  UMOV UR4, 0x54442d19 ;  /* 0x54442d1900047882 */ /* 0x000fe20000000000 */
[----:B------:R-:W-:-:S02]  /*11e0*/  UMOV UR5, 0x3bf921fb ;  /* 0x3bf921fb00057882 */ /* 0x000fc40000000000 */
[-C--:B--2---:R-:W-:Y:S02]  /*11f0*/  @P1 SHF.L.W.U32.HI R0, R3, R4.reuse, R0 ;  /* 0x0000000403001219 */ /* 0x084fe40000010e00 */
[----:B---3--:R-:W-:Y:S02]  /*1200*/  @P1 SHF.L.W.U32.HI R3, R2, R4, R3 ;  /* 0x0000000402031219 */ /* 0x008fe40000010e03 */
[----:B------:R-:W-:Y:S02]  /*1210*/  ISETP.GE.AND P1, PT, R15, RZ, PT ;  /* 0x000000ff0f00720c */ /* 0x000fe40003f26270 */
[C---:B------:R-:W-:Y:S02]  /*1220*/  SHF.L.W.U32.HI R4, R3.reuse, 0x2, R0 ;  /* 0x0000000203047819 */ /* 0x040fe40000010e00 */
[----:B------:R-:W-:Y:S02]  /*1230*/  SHF.L.U32 R3, R3, 0x2, RZ ;  /* 0x0000000203037819 */ /* 0x000fe400000006ff */
[----:B------:R-:W-:-:S02]  /*1240*/  SHF.R.S32.HI R10, RZ, 0x1f, R4 ;  /* 0x0000001fff0a7819 */ /* 0x000fc40000011404 */
[----:B------:R-:W-:Y:S02]  /*1250*/  SHF.R.U32.HI R19, RZ, 0x1e, R0 ;  /* 0x0000001eff137819 */ /* 0x000fe40000011600 */
[C---:B------:R-:W-:Y:S02]  /*1260*/  LOP3.LUT R2, R10.reuse, R3, RZ, 0x3c, !PT ;  /* 0x000000030a027212 */ /* 0x040fe400078e3cff */
[----:B------:R-:W-:Y:S02]  /*1270*/  LOP3.LUT R3, R10, R4, RZ, 0x3c, !PT ;  /* 0x000000040a037212 */ /* 0x000fe400078e3cff */
[C---:B------:R-:W-:Y:S02]  /*1280*/  LOP3.LUT R0, R4.reuse, R15, RZ, 0x3c, !PT ;  /* 0x0000000f04007212 */ /* 0x040fe400078e3cff */
[----:B------:R-:W-:Y:S02]  /*1290*/  LEA.HI R4, R4, R19, RZ, 0x1 ;  /* 0x0000001304047211 */ /* 0x000fe400078f08ff */
[----:B------:R-:W1:Y:S01]  /*12a0*/  I2F.F64.S64 R2, R2 ;  /* 0x0000000200027312 */ /* 0x000e620000301c00 */
[----:B------:R-:W-:-:S02]  /*12b0*/  ISETP.GE.AND P2, PT, R0, RZ, PT ;  /* 0x000000ff0000720c */ /* 0x000fc40003f46270 */
[----:B------:R-:W-:-:S04]  /*12c0*/  IMAD.MOV R0, RZ, RZ, -R4 ;  /* 0x000000ffff007224 */ /* 0x000fc800078e0a04 */
[----:B------:R-:W-:Y:S01]  /*12d0*/  @!P1 IMAD.MOV.U32 R4, RZ, RZ, R0 ;  /* 0x000000ffff049224 */ /* 0x000fe200078e0000 */
[----:B-1----:R-:W-:-:S10]  /*12e0*/  DMUL R16, R2, UR4 ;  /* 0x0000000402107c28 */ /* 0x002fd40008000000 */
[----:B------:R-:W1:Y:S02]  /*12f0*/  F2F.F32.F64 R16, R16 ;  /* 0x0000001000107310 */ /* 0x000e640000301000 */
[----:B01----:R-:W-:-:S07]  /*1300*/  FSEL R0, -R16, R16, !P2 ;  /* 0x0000001010007208 */ /* 0x003fce0005000100 */
.L_x_55:
[----:B------:R-:W-:Y:S05]  /*1310*/  BSYNC.RECONVERGENT B0 ;  /* 0x0000000000007941 */ /* 0x000fea0003800200 */
.L_x_54:
[----:B------:R-:W-:Y:S01]  /*1320*/  LOP3.LUT R10, R4, 0x1, RZ, 0xc0, !PT ;  /* 0x00000001040a7812 */ /* 0x000fe200078ec0ff */
[----:B------:R-:W-:Y:S02]  /*1330*/  IMAD.MOV.U32 R14, RZ, RZ, 0x37cbac00 ;  /* 0x37cbac00ff0e7424 */ /* 0x000fe400078e00ff */
[----:B------:R-:W-:Y:S01]  /*1340*/  FMUL R3, R0, R0 ;  /* 0x0000000000037220 */ /* 0x000fe20000400000 */
[----:B------:R-:W-:Y:S01]  /*1350*/  VIADD R16, R4, 0x1 ;  /* 0x0000000104107836 */ /* 0x000fe20000000000 */
[----:B------:R-:W-:Y:S01]  /*1360*/  ISETP.NE.U32.AND P1, PT, R10, 0x1, PT ;  /* 0x000000010a00780c */ /* 0x000fe20003f25070 */
[----:B------:R-:W-:Y:S02]  /*1370*/  IMAD.MOV.U32 R10, RZ, RZ, 0x3c0885e4 ;  /* 0x3c0885e4ff0a7424 */ /* 0x000fe400078e00ff */
[----:B------:R-:W-:Y:S01]  /*1380*/  FFMA R2, R3, R14, -0.0013887860113754868507 ;  /* 0xbab607ed03027423 */ /* 0x000fe2000000000e */
[----:B------:R-:W-:Y:S01]  /*1390*/  IMAD.MOV.U32 R17, RZ, RZ, 0x3e2aaaa8 ;  /* 0x3e2aaaa8ff117424 */ /* 0x000fe200078e00ff */
[----:B------:R-:W-:Y:S01]  /*13a0*/  LOP3.LUT P2, RZ, R16, 0x2, RZ, 0xc0, !PT ;  /* 0x0000000210ff7812 */ /* 0x000fe2000784c0ff */
[----:B------:R-:W-:Y:S01]  /*13b0*/  BSSY.RECONVERGENT B0, `(.L_x_57) ;  /* 0x0000042000007945 */ /* 0x000fe20003800200 */
[----:B------:R-:W-:-:S02]  /*13c0*/  FSEL R4, R10, 0.041666727513074874878, !P1 ;  /* 0x3d2aaabb0a047808 */ /* 0x000fc40004800000 */
[----:B------:R-:W-:Y:S02]  /*13d0*/  FSEL R2, R2, -0.00019574658654164522886, P1 ;  /* 0xb94d415302027808 */ /* 0x000fe40000800000 */
[----:B------:R-:W-:Y:S02]  /*13e0*/  FSEL R0, R0, 1, !P1 ;  /* 0x3f80000000007808 */ /* 0x000fe40004800000 */
[----:B------:R-:W-:Y:S01]  /*13f0*/  FSEL R17, -R17, -0.4999999701976776123, !P1 ;  /* 0xbeffffff11117808 */ /* 0x000fe20004800100 */
[C---:B------:R-:W-:Y:S02]  /*1400*/  FFMA R2, R3.reuse, R2, R4 ;  /* 0x0000000203027223 */ /* 0x040fe40000000004 */
[C---:B------:R-:W-:Y:S02]  /*1410*/  FFMA R19, R3.reuse, R0, RZ ;  /* 0x0000000003137223 */ /* 0x040fe400000000ff */
[----:B------:R-:W-:-:S04]  /*1420*/  FFMA R2, R3, R2, R17 ;  /* 0x0000000203027223 */ /* 0x000fc80000000011 */
[----:B------:R-:W-:-:S04]  /*1430*/  FFMA R19, R19, R2, R0 ;  /* 0x0000000213137223 */ /* 0x000fc80000000000 */
[----:B------:R-:W-:Y:S01]  /*1440*/  @P2 FADD R19, RZ, -R19 ;  /* 0x80000013ff132221 */ /* 0x000fe20000000000 */
[----:B------:R-:W-:Y:S06]  /*1450*/  @!P0 BRA `(.L_x_58) ;  /* 0x0000000000dc8947 */ /* 0x000fec0003800000 */
[----:B------:R-:W-:-:S13]  /*1460*/  FSETP.NEU.AND P0, PT, |R15|, +INF , PT ;  /* 0x7f8000000f00780b */ /* 0x000fda0003f0d200 */
[----:B------:R-:W-:Y:S01]  /*1470*/  @!P0 FMUL R20, RZ, R15 ;  /* 0x0000000fff148220 */ /* 0x000fe20000400000 */
[----:B------:R-:W-:Y:S01]  /*1480*/  @!P0 MOV R18, RZ ;  /* 0x000000ff00128202 */ /* 0x000fe20000000f00 */
[----:B------:R-:W-:Y:S06]  /*1490*/  @!P0 BRA `(.L_x_58) ;  /* 0x0000000000cc8947 */ /* 0x000fec0003800000 */
[----:B------:R-:W-:Y:S01]  /*14a0*/  IMAD.SHL.U32 R2, R15, 0x100, RZ ;  /* 0x000001000f027824 */ /* 0x000fe200078e00ff */
[----:B------:R-:W0:Y:S01]  /*14b0*/  LDCU.64 UR8, c[0x4][0x8] ;  /* 0x01000100ff0877ac */ /* 0x000e220008000a00 */
[----:B------:R-:W-:Y:S02]  /*14c0*/  IMAD.MOV.U32 R18, RZ, RZ, RZ ;  /* 0x000000ffff127224 */ /* 0x000fe400078e00ff */
[----:B------:R-:W-:Y:S01]  /*14d0*/  IMAD.MOV.U32 R0, RZ, RZ, R1 ;  /* 0x000000ffff007224 */ /* 0x000fe200078e0001 */
[----:B------:R-:W-:Y:S01]  /*14e0*/  LOP3.LUT R23, R2, 0x80000000, RZ, 0xfc, !PT ;  /* 0x8000000002177812 */ /* 0x000fe200078efcff */
[----:B------:R-:W-:Y:S01]  /*14f0*/  UMOV UR5, URZ ;  /* 0x000000ff00057c82 */ /* 0x000fe20008000000 */
[----:B------:R-:W-:-:S05]  /*1500*/  UMOV UR4, URZ ;  /* 0x000000ff00047c82 */ /* 0x000fca0008000000 */
.L_x_59:
        /* <DEDUP_REMOVED lines=16> */
[----:B------:R-:W-:Y:S02]  /*1610*/  LOP3.LUT P0, RZ, R4, 0x1f, RZ, 0xc0, !PT ;  /* 0x0000001f04ff7812 */ /* 0x000fe4000780c0ff */
[----:B------:R-:W-:-:S04]  /*1620*/  IADD3 R0, PT, PT, R0, -0x80, RZ ;  /* 0xffffff8000007810 */ /* 0x000fc80007ffe0ff */
[----:B------:R-:W-:-:S05]  /*1630*/  SHF.R.U32.HI R0, RZ, 0x5, R0 ;  /* 0x00000005ff007819 */ /* 0x000fca0000011600 */
[----:B------:R-:W-:-:S05]  /*1640*/  IMAD R16, R0, -0x4, R1 ;  /* 0xfffffffc00107824 */ /* 0x000fca00078e0201 */
[----:B------:R-:W2:Y:S04]  /*1650*/  LDL R0, [R16+0x18] ;  /* 0x0000180010007983 */ /* 0x000ea80000100800 */
[----:B------:R-:W2:Y:S04]  /*1660*/  LDL R3, [R16+0x14] ;  /* 0x0000140010037983 */ /* 0x000ea80000100800 */
[----:B------:R-:W3:Y:S01]  /*1670*/  @P0 LDL R2, [R16+0x10] ;  /* 0x0000100010020983 */ /* 0x000ee20000100800 */
[----:B------:R-:W-:Y:S01]  /*1680*/  LOP3.LUT R4, R4, 0x1f, RZ, 0xc0, !PT ;  /* 0x0000001f04047812 */ /* 0x000fe200078ec0ff */
[----:B------:R-:W-:Y:S01]  /*1690*/  UMOV UR4, 0x54442d19 ;  /* 0x54442d1900047882 */ /* 0x000fe20000000000 */
[----:B------:R-:W-:Y:S01]  /*16a0*/  UMOV UR5, 0x3bf921fb ;  /* 0x3bf921fb00057882 */ /* 0x000fe20000000000 */
[----:B------:R-:W-:-:S02]  /*16b0*/  ISETP.GE.AND P1, PT, R15, RZ, PT ;  /* 0x000000ff0f00720c */ /* 0x000fc40003f26270 */
[-C--:B--2---:R-:W-:Y:S02]  /*16c0*/  @P0 SHF.L.W.U32.HI R0, R3, R4.reuse, R0 ;  /* 0x0000000403000219 */ /* 0x084fe40000010e00 */
[----:B---3--:R-:W-:Y:S02]  /*16d0*/  @P0 SHF.L.W.U32.HI R3, R2, R4, R3 ;  /* 0x0000000402030219 */ /* 0x008fe40000010e03 */
[--C-:B------:R-:W-:Y:S02]  /*16e0*/  SHF.R.U32.HI R21, RZ, 0x1e, R0.reuse ;  /* 0x0000001eff157819 */ /* 0x100fe40000011600 */
[C---:B------:R-:W-:Y:S01]  /*16f0*/  SHF.L.W.U32.HI R4, R3.reuse, 0x2, R0 ;  /* 0x0000000203047819 */ /* 0x040fe20000010e00 */
[----:B------:R-:W-:-:S03]  /*1700*/  IMAD.SHL.U32 R3, R3, 0x4, RZ ;  /* 0x0000000403037824 */ /* 0x000fc600078e00ff */
[----:B------:R-:W-:Y:S02]  /*1710*/  SHF.R.S32.HI R10, RZ, 0x1f, R4 ;  /* 0x0000001fff0a7819 */ /* 0x000fe40000011404 */
[----:B0-----:R-:W-:Y:S02]  /*1720*/  LEA.HI R18, R4, R21, RZ, 0x1 ;  /* 0x0000001504127211 */ /* 0x001fe400078f08ff */
[C---:B------:R-:W-:Y:S02]  /*1730*/  LOP3.LUT R2, R10.reuse, R3, RZ, 0x3c, !PT ;  /* 0x000000030a027212 */ /* 0x040fe400078e3cff */
[----:B------:R-:W-:Y:S01]  /*1740*/  LOP3.LUT R3, R10, R4, RZ, 0x3c, !PT ;  /* 0x000000040a037212 */ /* 0x000fe200078e3cff */
[----:B------:R-:W-:Y:S01]  /*1750*/  IMAD.MOV R0, RZ, RZ, -R18 ;  /* 0x000000ffff007224 */ /* 0x000fe200078e0a12 */
[----:B------:R-:W-:-:S03]  /*1760*/  LOP3.LUT R15, R4, R15, RZ, 0x3c, !PT ;  /* 0x0000000f040f7212 */ /* 0x000fc600078e3cff */
[----:B------:R-:W-:Y:S01]  /*1770*/  @!P1 IMAD.MOV.U32 R18, RZ, RZ, R0 ;  /* 0x000000ffff129224 */ /* 0x000fe200078e0000 */
[----:B------:R-:W0:Y:S01]  /*1780*/  I2F.F64.S64 R2, R2 ;  /* 0x0000000200027312 */ /* 0x000e220000301c00 */
[----:B------:R-:W-:Y:S01]  /*1790*/  ISETP.GE.AND P0, PT, R15, RZ, PT ;  /* 0x000000ff0f00720c */ /* 0x000fe20003f06270 */
[----:B0-----:R-:W-:-:S10]  /*17a0*/  DMUL R16, R2, UR4 ;  /* 0x0000000402107c28 */ /* 0x001fd40008000000 */
[----:B------:R-:W0:Y:S02]  /*17b0*/  F2F.F32.F64 R16, R16 ;  /* 0x0000001000107310 */ /* 0x000e240000301000 */
[----:B0-----:R-:W-:-:S07]  /*17c0*/  FSEL R20, -R16, R16, !P0 ;  /* 0x0000001010147208 */ /* 0x001fce0004000100 */
.L_x_58:
[----:B------:R-:W-:Y:S05]  /*17d0*/  BSYNC.RECONVERGENT B0 ;  /* 0x0000000000007941 */ /* 0x000fea0003800200 */
.L_x_57:
[----:B------:R-:W2:Y:S01]  /*17e0*/  LDG.E R4, desc[UR6][R8.64+0xc] ;  /* 0x00000c0608047981 */ /* 0x000ea2000c1e1900 */
[----:B------:R-:W-:Y:S01]  /*17f0*/  LOP3.LUT R0, R18, 0x1, RZ, 0xc0, !PT ;  /* 0x0000000112007812 */ /* 0x000fe200078ec0ff */
[----:B------:R-:W-:Y:S01]  /*1800*/  FMUL R15, R20, R20 ;  /* 0x00000014140f7220 */ /* 0x000fe20000400000 */
[----:B------:R-:W0:Y:S01]  /*1810*/  LDC.64 R2, c[0x0][0x3d0] ;  /* 0x0000f400ff027b82 */ /* 0x000e220000000a00 */
[----:B------:R-:W-:Y:S01]  /*1820*/  IMAD.MOV.U32 R16, RZ, RZ, 0x3effffff ;  /* 0x3effffffff107424 */ /* 0x000fe200078e00ff */
[----:B------:R-:W-:Y:S01]  /*1830*/  ISETP.NE.U32.AND P0, PT, R0, 0x1, PT ;  /* 0x000000010000780c */ /* 0x000fe20003f05070 */
[C---:B------:R-:W-:Y:S01]  /*1840*/  FFMA R14, R15.reuse, R14, -0.0013887860113754868507 ;  /* 0xbab607ed0f0e7423 */ /* 0x040fe2000000000e */
[----:B------:R-:W-:Y:S01]  /*1850*/  IMAD.MOV.U32 R0, RZ, RZ, 0x3d2aaabb ;  /* 0x3d2aaabbff007424 */ /* 0x000fe200078e00ff */
[----:B------:R-:W-:Y:S01]  /*1860*/  LOP3.LUT P1, RZ, R18, 0x2, RZ, 0xc0, !PT ;  /* 0x0000000212ff7812 */ /* 0x000fe2000782c0ff */
[----:B------:R-:W0:Y:S01]  /*1870*/  LDCU.128 UR12, c[0x0][0x3f0] ;  /* 0x00007e00ff0c77ac */ /* 0x000e220008000c00 */
[----:B------:R-:W-:Y:S01]  /*1880*/  FSEL R16, -R16, -0.16666662693023681641, !P0 ;  /* 0xbe2aaaa810107808 */ /* 0x000fe20004000100 */
[----:B------:R-:W1:Y:S01]  /*1890*/  LDC R10, c[0x0][0x3d8] ;  /* 0x0000f600ff0a7b82 */ /* 0x000e620000000800 */
[----:B------:R-:W-:Y:S01]  /*18a0*/  FSEL R14, R14, -0.00019574658654164522886, !P0 ;  /* 0xb94d41530e0e7808 */ /* 0x000fe20004000000 */
[----:B------:R-:W3:Y:S01]  /*18b0*/  LDCU.64 UR4, c[0x0][0x400] ;  /* 0x00008000ff0477ac */ /* 0x000ee20008000a00 */
[----:B------:R-:W-:Y:S01]  /*18c0*/  FSEL R0, R0, 0.0083327032625675201416, !P0 ;  /* 0x3c0885e400007808 */ /* 0x000fe20004000000 */
[----:B------:R-:W-:Y:S01]  /*18d0*/  FMUL R19, R26, R19 ;  /* 0x000000131a137220 */ /* 0x000fe20000400000 */
[----:B------:R-:W-:Y:S01]  /*18e0*/  BSSY.RECONVERGENT B0, `(.L_x_60) ;  /* 0x000004f000007945 */ /* 0x000fe20003800200 */
[----:B------:R-:W4:Y:S02]  /*18f0*/  LDCU.64 UR8, c[0x0][0x3b0] ;  /* 0x00007600ff0877ac */ /* 0x000f240008000a00 */
[----:B------:R-:W-:Y:S01]  /*1900*/  FFMA R14, R15, R14, R0 ;  /* 0x0000000e0f0e7223 */ /* 0x000fe20000000000 */
[----:B------:R-:W-:Y:S01]  /*1910*/  FSEL R0, R20, 1, P0 ;  /* 0x3f80000014007808 */ /* 0x000fe20000000000 */
[----:B------:R-:W5:Y:S01]  /*1920*/  LDCU UR11, c[0x0][0x3b8] ;  /* 0x00007700ff0b77ac */ /* 0x000f620008000800 */
[----:B------:R-:W-:Y:S01]  /*1930*/  FMUL R19, R19, 1.6000000238418579102 ;  /* 0x3fcccccd13137820 */ /* 0x000fe20000400000 */
[C---:B------:R-:W-:Y:S01]  /*1940*/  FFMA R14, R15.reuse, R14, R16 ;  /* 0x0000000e0f0e7223 */ /* 0x040fe20000000010 */
[----:B------:R-:W-:Y:S01]  /*1950*/  ISETP.GE.AND P0, PT, R24, 0x1, PT ;  /* 0x000000011800780c */ /* 0x000fe20003f06270 */
[----:B------:R-:W-:Y:S01]  /*1960*/  FFMA R15, R15, R0, RZ ;  /* 0x000000000f0f7223 */ /* 0x000fe200000000ff */
[----:B0-----:R-:W-:-:S03]  /*1970*/  FFMA R2, R19, UR12, R2 ;  /* 0x0000000c13027c23 */ /* 0x001fc60008000002 */
[----:B------:R-:W-:Y:S01]  /*1980*/  FFMA R15, R15, R14, R0 ;  /* 0x0000000e0f0f7223 */ /* 0x000fe20000000000 */
[----:B------:R-:W-:-:S03]  /*1990*/  FFMA R0, R19, UR13, R3 ;  /* 0x0000000d13007c23 */ /* 0x000fc60008000003 */
[----:B------:R-:W-:Y:S01]  /*19a0*/  @P1 FADD R15, RZ, -R15 ;  /* 0x8000000fff0f1221 */ /* 0x000fe20000000000 */
[----:B-1----:R-:W-:-:S03]  /*19b0*/  FFMA R10, R19, UR14, R10 ;  /* 0x0000000e130a7c23 */ /* 0x002fc6000800000a */
[----:B------:R-:W-:-:S04]  /*19c0*/  FMUL R15, R26, R15 ;  /* 0x0000000f1a0f7220 */ /* 0x000fc80000400000 */
[C---:B------:R-:W-:Y:S01]  /*19d0*/  FFMA R3, R15.reuse, UR15, R2 ;  /* 0x0000000f0f037c23 */ /* 0x040fe20008000002 */
[C---:B---3--:R-:W-:Y:S01]  /*19e0*/  FFMA R17, R15.reuse, UR4, R0 ;  /* 0x000000040f117c23 */ /* 0x048fe20008000000 */
[----:B------:R-:W-:Y:S01]  /*19f0*/  FFMA R19, R15, UR5, R10 ;  /* 0x000000050f137c23 */ /* 0x000fe2000800000a */
[----:B------:R-:W-:Y:S02]  /*1a00*/  IMAD.MOV.U32 R15, RZ, RZ, RZ ;  /* 0x000000ffff0f7224 */ /* 0x000fe400078e00ff */
[C---:B----4-:R-:W-:Y:S01]  /*1a10*/  FFMA R0, R6.reuse, R3, UR8 ;  /* 0x0000000806007e23 */ /* 0x050fe20008000003 */
[C---:B------:R-:W-:Y:S01]  /*1a20*/  FFMA R14, R6.reuse, R17, UR9 ;  /* 0x00000009060e7e23 */ /* 0x040fe20008000011 */
[----:B-----5:R-:W-:Y:S01]  /*1a30*/  FFMA R10, R6, R19, UR11 ;  /* 0x0000000b060a7e23 */ /* 0x020fe20008000013 */
[----:B------:R-:W-:Y:S02]  /*1a40*/  CS2R R2, SRZ ;  /* 0x0000000000027805 */ /* 0x000fe4000001ff00 */
[----:B--2---:R-:W-:-:S13]  /*1a50*/  ISETP.GE.AND P1, PT, R4, 0x1, PT ;  /* 0x000000010400780c */ /* 0x004fda0003f26270 */
[----:B------:R-:W-:Y:S05]  /*1a60*/  @!P1 BRA `(.L_x_61) ;  /* 0x0000000000d89947 */ /* 0x000fea0003800000 */
[----:B------:R-:W2:Y:S04]  /*1a70*/  LDG.E R19, desc[UR6][R8.64] ;  /* 0x0000000608137981 */ /* 0x000ea8000c1e1900 */
[----:B------:R-:W3:Y:S04]  /*1a80*/  LDG.E R15, desc[UR6][R8.64+0x4] ;  /* 0x00000406080f7981 */ /* 0x000ee8000c1e1900 */
[----:B------:R0:W4:Y:S01]  /*1a90*/  LDG.E R17, desc[UR6][R8.64+0x8] ;  /* 0x0000080608117981 */ /* 0x000122000c1e1900 */
[-C--:B------:R-:W-:Y:S02]  /*1aa0*/  IABS R16, R4.reuse ;  /* 0x0000000400107213 */ /* 0x080fe40000000000 */
[----:B------:R-:W-:-:S02]  /*1ab0*/  IABS R20, R4 ;  /* 0x0000000400147213 */ /* 0x000fc40000000000 */
[----:B------:R-:W1:Y:S03]  /*1ac0*/  I2F.RP R18, R16 ;  /* 0x0000001000127306 */ /* 0x000e660000209400 */
[----:B------:R-:W-:-:S05]  /*1ad0*/  IMAD.MOV R23, RZ, RZ, -R20 ;  /* 0x000000ffff177224 */ /* 0x000fca00078e0a14 */
[----:B-1----:R-:W1:Y:S02]  /*1ae0*/  MUFU.RCP R18, R18 ;  /* 0x0000001200127308 */ /* 0x002e640000001000 */
[----:B-1----:R-:W-:-:S06]  /*1af0*/  IADD3 R2, PT, PT, R18, 0xffffffe, RZ ;  /* 0x0ffffffe12027810 */ /* 0x002fcc0007ffe0ff */
[----:B------:R1:W5:Y:S02]  /*1b00*/  F2I.FTZ.U32.TRUNC.NTZ R3, R2 ;  /* 0x0000000200037305 */ /* 0x000364000021f000 */
[----:B-1----:R-:W-:Y:S02]  /*1b10*/  IMAD.MOV.U32 R2, RZ, RZ, RZ ;  /* 0x000000ffff027224 */ /* 0x002fe400078e00ff */
[----:B-----5:R-:W-:-:S04]  /*1b20*/  IMAD.MOV R21, RZ, RZ, -R3 ;  /* 0x000000ffff157224 */ /* 0x020fc800078e0a03 */
[----:B------:R-:W-:-:S04]  /*1b30*/  IMAD R21, R21, R16, RZ ;  /* 0x0000001015157224 */ /* 0x000fc800078e02ff */
[----:B0-----:R-:W-:Y:S01]  /*1b40*/  IMAD.HI.U32 R9, R3, R21, R2 ;  /* 0x0000001503097227 */ /* 0x001fe200078e0002 */
[----:B--2---:R-:W-:Y:S02]  /*1b50*/  IABS R8, R19 ;  /* 0x0000001300087213 */ /* 0x004fe40000000000 */
[-C--:B------:R-:W-:Y:S02]  /*1b60*/  LOP3.LUT R19, R19, R4.reuse, RZ, 0x3c, !PT ;  /* 0x0000000413137212 */ /* 0x080fe400078e3cff */
[----:B---3--:R-:W-:Y:S01]  /*1b70*/  IABS R18, R15 ;  /* 0x0000000f00127213 */ /* 0x008fe20000000000 */
[----:B------:R-:W-:Y:S01]  /*1b80*/  IMAD.MOV.U32 R21, RZ, RZ, R8 ;  /* 0x000000ffff157224 */ /* 0x000fe200078e0008 */
[-C--:B------:R-:W-:Y:S02]  /*1b90*/  LOP3.LUT R15, R15, R4.reuse, RZ, 0x3c, !PT ;  /* 0x000000040f0f7212 */ /* 0x080fe400078e3cff */
[----:B----4-:R-:W-:Y:S01]  /*1ba0*/  IABS R20, R17 ;  /* 0x0000001100147213 */ /* 0x010fe20000000000 */
[----:B------:R-:W-:Y:S01]  /*1bb0*/  IMAD.HI.U32 R8, R9, R21, RZ ;  /* 0x0000001509087227 */ /* 0x000fe200078e00ff */
[----:B------:R-:W-:-:S03]  /*1bc0*/  LOP3.LUT R17, R17, R4, RZ, 0x3c, !PT ;  /* 0x0000000411117212 */ /* 0x000fc600078e3cff */
[----:B------:R-:W-:Y:S02]  /*1bd0*/  IMAD R21, R8, R23, R21 ;  /* 0x0000001708157224 */ /* 0x000fe400078e0215 */
[----:B------:R-:W-:-:S03]  /*1be0*/  IMAD.HI.U32 R3, R9, R18, RZ ;  /* 0x0000001209037227 */ /* 0x000fc600078e00ff */
[----:B------:R-:W-:Y:S01]  /*1bf0*/  ISETP.GT.U32.AND P1, PT, R16, R21, PT ;  /* 0x000000151000720c */ /* 0x000fe20003f24070 */
[----:B------:R-:W-:-:S04]  /*1c00*/  IMAD.HI.U32 R2, R9, R20, RZ ;  /* 0x0000001409027227 */ /* 0x000fc800078e00ff */
[-C--:B------:R-:W-:Y:S02]  /*1c10*/  IMAD R9, R3, R23.reuse, R18 ;  /* 0x0000001703097224 */ /* 0x080fe400078e0212 */
[----:B------:R-:W-:-:S03]  /*1c20*/  IMAD R23, R2, R23, R20 ;  /* 0x0000001702177224 */ /* 0x000fc600078e0214 */
[C---:B------:R-:W-:Y:S02]  /*1c30*/  ISETP.GT.U32.AND P6, PT, R16.reuse, R9, PT ;  /* 0x000000091000720c */ /* 0x040fe40003fc4070 */
[----:B------:R-:W-:Y:S01]  /*1c40*/  ISETP.GT.U32.AND P5, PT, R16, R23, PT ;  /* 0x000000171000720c */ /* 0x000fe20003fa4070 */
[----:B------:R-:W-:Y:S02]  /*1c50*/  @!P1 IMAD.IADD R21, R21, 0x1, -R16 ;  /* 0x0000000115159824 */ /* 0x000fe400078e0a10 */
[----:B------:R-:W-:Y:S01]  /*1c60*/  @!P1 VIADD R8, R8, 0x1 ;  /* 0x0000000108089836 */ /* 0x000fe20000000000 */
[----:B------:R-:W-:Y:S02]  /*1c70*/  ISETP.GE.AND P1, PT, R19, RZ, PT ;  /* 0x000000ff1300720c */ /* 0x000fe40003f26270 */
[----:B------:R-:W-:-:S05]  /*1c80*/  ISETP.GE.U32.AND P2, PT, R21, R16, PT ;  /* 0x000000101500720c */ /* 0x000fca0003f46070 */
[----:B------:R-:W-:Y:S02]  /*1c90*/  @!P6 IMAD.IADD R9, R9, 0x1, -R16 ;  /* 0x000000010909e824 */ /* 0x000fe400078e0a10 */
[-C--:B------:R-:W-:Y:S01]  /*1ca0*/  @!P5 IADD3 R23, PT, PT, R23, -R16.reuse, RZ ;  /* 0x800000101717d210 */ /* 0x080fe20007ffe0ff */
[----:B------:R-:W-:Y:S01]  /*1cb0*/  @!P6 VIADD R3, R3, 0x1 ;  /* 0x000000010303e836 */ /* 0x000fe20000000000 */
[----:B------:R-:W-:Y:S01]  /*1cc0*/  ISETP.GE.AND P6, PT, R17, RZ, PT ;  /* 0x000000ff1100720c */ /* 0x000fe20003fc6270 */
[----:B------:R-:W-:Y:S01]  /*1cd0*/  @!P5 VIADD R2, R2, 0x1 ;  /* 0x000000010202d836 */ /* 0x000fe20000000000 */
[-C--:B------:R-:W-:Y:S02]  /*1ce0*/  ISETP.GE.U32.AND P3, PT, R23, R16.reuse, PT ;  /* 0x000000101700720c */ /* 0x080fe40003f66070 */
[----:B------:R-:W-:Y:S01]  /*1cf0*/  ISETP.GE.U32.AND P4, PT, R9, R16, PT ;  /* 0x000000100900720c */ /* 0x000fe20003f86070 */
[----:B------:R-:W-:Y:S01]  /*1d00*/  @P2 VIADD R8, R8, 0x1 ;  /* 0x0000000108082836 */ /* 0x000fe20000000000 */
[----:B------:R-:W-:-:S02]  /*1d10*/  ISETP.GE.AND P2, PT, R15, RZ, PT ;  /* 0x000000ff0f00720c */ /* 0x000fc40003f46270 */
[----:B------:R-:W-:Y:S01]  /*1d20*/  LOP3.LUT R15, RZ, R4, RZ, 0x33, !PT ;  /* 0x00000004ff0f7212 */ /* 0x000fe200078e33ff */
[----:B------:R-:W-:-:S06]  /*1d30*/  @!P1 IMAD.MOV R8, RZ, RZ, -R8 ;  /* 0x000000ffff089224 */ /* 0x000fcc00078e0a08 */
[----:B------:R-:W-:Y:S01]  /*1d40*/  @P3 VIADD R2, R2, 0x1 ;  /* 0x0000000102023836 */ /* 0x000fe20000000000 */
[----:B------:R-:W-:Y:S01]  /*1d50*/  ISETP.NE.AND P3, PT, R4, RZ, PT ;  /* 0x000000ff0400720c */ /* 0x000fe20003f65270 */
[----:B------:R-:W-:-:S03]  /*1d60*/  @P4 VIADD R3, R3, 0x1 ;  /* 0x0000000103034836 */ /* 0x000fc60000000000 */
[----:B------:R-:W-:Y:S01]  /*1d70*/  MOV R16, R2 ;  /* 0x0000000200107202 */ /* 0x000fe20000000f00 */
[----:B------:R-:W-:Y:S01]  /*1d80*/  @!P2 IMAD.MOV R3, RZ, RZ, -R3 ;  /* 0x000000ffff03a224 */ /* 0x000fe200078e0a03 */
[----:B------:R-:W-:-:S03]  /*1d90*/  SEL R2, R15, R8, !P3 ;  /* 0x000000080f027207 */ /* 0x000fc60005800000 */
[----:B------:R-:W-:Y:S01]  /*1da0*/  @!P6 IMAD.MOV R16, RZ, RZ, -R16 ;  /* 0x000000ffff10e224 */ /* 0x000fe200078e0a10 */
[----:B------:R-:W-:-:S04]  /*1db0*/  SEL R3, R15, R3, !P3 ;  /* 0x000000030f037207 */ /* 0x000fc80005800000 */
[----:B------:R-:W-:-:S07]  /*1dc0*/  SEL R15, R15, R16, !P3 ;  /* 0x000000100f0f7207 */ /* 0x000fce0005800000 */
.L_x_61:
[----:B------:R-:W-:Y:S05]  /*1dd0*/  BSYNC.RECONVERGENT B0 ;  /* 0x0000000000007941 */ /* 0x000fea0003800200 */
.L_x_60:
[----:B------:R-:W-:Y:S04]  /*1de0*/  BSSY.RECONVERGENT B0, `(.L_x_62) ;  /* 0x0000040000007945 */ /* 0x000fe80003800200 */
[----:B------:R-:W-:Y:S05]  /*1df0*/  @!P0 BRA `(.L_x_63) ;  /* 0x0000000000f88947 */ /* 0x000fea0003800000 */
[----:B------:R-:W0:Y:S01]  /*1e00*/  LDCU UR4, c[0x0][0x408] ;  /* 0x00008100ff0477ac */ /* 0x000e220008000800 */
[----:B------:R-:W-:Y:S01]  /*1e10*/  VIADD R24, R24, 0xffffffff ;  /* 0xffffffff18187836 */ /* 0x000fe20000000000 */
[----:B------:R-:W-:Y:S01]  /*1e20*/  BSSY.RECONVERGENT B1, `(.L_x_64) ;  /* 0x0000039000017945 */ /* 0x000fe20003800200 */
[----:B------:R-:W-:-:S03]  /*1e30*/  IMAD.MOV.U32 R16, RZ, RZ, 0x391fcb8e ;  /* 0x391fcb8eff107424 */ /* 0x000fc600078e00ff */
[----:B------:R-:W-:-:S05]  /*1e40*/  I2FP.F32.U32 R4, R24 ;  /* 0x0000001800047245 */ /* 0x000fca0000201000 */
[----:B0-----:R-:W-:-:S04]  /*1e50*/  FMUL R4, R4, UR4 ;  /* 0x0000000404047c20 */ /* 0x001fc80008400000 */
[----:B------:R-:W-:-:S04]  /*1e60*/  FMUL R7, R12, R4 ;  /* 0x000000040c077220 */ /* 0x000fc80000400000 */
[----:B------:R-:W0:Y:S01]  /*1e70*/  FRND R8, R7 ;  /* 0x0000000700087307 */ /* 0x000e220000201000 */
[-C--:B------:R-:W-:Y:S01]  /*1e80*/  FFMA R12, R12, R4.reuse, -R7 ;  /* 0x000000040c0c7223 */ /* 0x080fe20000000807 */
[C---:B------:R-:W-:Y:S02]  /*1e90*/  FSETP.GT.AND P1, PT, |R7|.reuse, 152, PT ;  /* 0x431800000700780b */ /* 0x040fe40003f24200 */
[----:B------:R-:W-:Y:S01]  /*1ea0*/  FSETP.GEU.AND P2, PT, R7, RZ, PT ;  /* 0x000000ff0700720b */ /* 0x000fe20003f4e000 */
[----:B------:R-:W-:-:S03]  /*1eb0*/  FFMA R12, R13, R4, R12 ;  /* 0x000000040d0c7223 */ /* 0x000fc6000000000c */
[----:B------:R1:W2:Y:S01]  /*1ec0*/  F2I.NTZ R13, R7 ;  /* 0x00000007000d7305 */ /* 0x0002a20000203100 */
[----:B0-----:R-:W-:Y:S01]  /*1ed0*/  FADD R9, R7, -R8 ;  /* 0x8000000807097221 */ /* 0x001fe20000000000 */
[----:B------:R-:W-:Y:S01]  /*1ee0*/  FSETP.GT.AND P0, PT, R8, RZ, PT ;  /* 0x000000ff0800720b */ /* 0x000fe20003f04000 */
[----:B------:R-:W-:Y:S01]  /*1ef0*/  FMUL R8, R4, 0.5 ;  /* 0x3f00000004087820 */ /* 0x000fe20000400000 */
[----:B-1----:R-:W-:Y:S02]  /*1f00*/  IMAD.MOV.U32 R7, RZ, RZ, 0x3f800000 ;  /* 0x3f800000ff077424 */ /* 0x002fe400078e00ff */
[----:B------:R-:W-:-:S04]  /*1f10*/  FADD R9, R12, R9 ;  /* 0x000000090c097221 */ /* 0x000fc80000000000 */
[C---:B------:R-:W-:Y:S01]  /*1f20*/  FFMA R12, R9.reuse, R16, 0.0013391353422775864601 ;  /* 0x3aaf85ed090c7423 */ /* 0x040fe20000000010 */
[----:B------:R-:W-:Y:S01]  /*1f30*/  SEL R16, RZ, 0x83000000, P0 ;  /* 0x83000000ff107807 */ /* 0x000fe20000000000 */
[----:B------:R-:W0:Y:S01]  /*1f40*/  FRND.TRUNC R8, R8 ;  /* 0x0000000800087307 */ /* 0x000e22000020d000 */
[----:B------:R-:W-:Y:S01]  /*1f50*/  FSETP.NEU.AND P0, PT, R4, RZ, PT ;  /* 0x000000ff0400720b */ /* 0x000fe20003f0d000 */
[----:B------:R-:W-:-:S03]  /*1f60*/  FFMA R12, R9, R12, 0.0096188392490148544312 ;  /* 0x3c1d9856090c7423 */ /* 0x000fc6000000000c */
[----:B------:R-:W-:Y:S01]  /*1f70*/  FSETP.EQ.OR P0, PT, R11, 1, !P0 ;  /* 0x3f8000000b00780b */ /* 0x000fe20004702400 */
[----:B------:R-:W-:-:S04]  /*1f80*/  FFMA R12, R9, R12, 0.055503588169813156128 ;  /* 0x3d6357bb090c7423 */ /* 0x000fc8000000000c */
[----:B------:R-:W-:-:S04]  /*1f90*/  FFMA R12, R9, R12, 0.24022644758224487305 ;  /* 0x3e75fdec090c7423 */ /* 0x000fc8000000000c */
[----:B------:R-:W-:-:S04]  /*1fa0*/  FFMA R12, R9, R12, 0.69314718246459960938 ;  /* 0x3f317218090c7423 */ /* 0x000fc8000000000c */
[----:B------:R-:W-:Y:S01]  /*1fb0*/  FFMA R12, R9, R12, 1 ;  /* 0x3f800000090c7423 */ /* 0x000fe2000000000c */
[----:B------:R-:W-:Y:S01]  /*1fc0*/  VIADD R9, R16, 0x7f000000 ;  /* 0x7f00000010097836 */ /* 0x000fe20000000000 */
[----:B--2---:R-:W-:-:S03]  /*1fd0*/  LEA R16, R13, -R16, 0x17 ;  /* 0x800000100d107211 */ /* 0x004fc600078eb8ff */
[----:B------:R-:W-:-:S04]  /*1fe0*/  FMUL R9, R12, R9 ;  /* 0x000000090c097220 */ /* 0x000fc80000400000 */
[----:B------:R-:W-:Y:S01]  /*1ff0*/  FMUL R16, R9, R16 ;  /* 0x0000001009107220 */ /* 0x000fe20000400000 */
[----:B0-----:R-:W-:Y:S01]  /*2000*/  FADD R9, R8, R8 ;  /* 0x0000000808097221 */ /* 0x001fe20000000000 */
[----:B------:R-:W-:Y:S01]  /*2010*/  @P1 FSEL R16, RZ, +INF , !P2 ;  /* 0x7f800000ff101808 */ /* 0x000fe20005000000 */
        /* <DEDUP_REMOVED lines=18> */
[----:B------:R-:W-:-:S13]  /*2140*/  FSETP.GEU.AND P1, PT, R11, RZ, PT ;  /* 0x000000ff0b00720b */ /* 0x000fda0003f2e000 */
[----:B------:R-:W0:Y:S01]  /*2150*/  @!P1 FRND.FLOOR R7, R4 ;  /* 0x0000000400079307 */ /* 0x000e220000205000 */
[----:B------:R-:W-:-:S04]  /*2160*/  @!P1 FSETP.NEU.AND P2, PT, |R9|, 1, PT ;  /* 0x3f8000000900980b */ /* 0x000fc80003f4d200 */
[----:B------:R-:W-:Y:S02]  /*2170*/  @!P1 FSEL R8, R16, -R16, P2 ;  /* 0x8000001010089208 */ /* 0x000fe40001000000 */
[----:B0-----:R-:W-:Y:S01]  /*2180*/  @!P1 FSETP.NEU.AND P0, PT, R4, R7, PT ;  /* 0x000000070400920b */ /* 0x001fe20003f0d000 */
[----:B------:R-:W-:-:S03]  /*2190*/  IMAD.MOV.U32 R7, RZ, RZ, R16 ;  /* 0x000000ffff077224 */ /* 0x000fc600078e0010 */
[----:B------:R-:W-:-:S09]  /*21a0*/  @!P1 FSEL R7, R8, +QNAN , !P0 ;  /* 0x7fffffff08079808 */ /* 0x000fd20004000000 */
.L_x_65:
[----:B------:R-:W-:Y:S05]  /*21b0*/  BSYNC.RECONVERGENT B1 ;  /* 0x0000000000017941 */ /* 0x000fea0003800200 */
.L_x_64:
[----:B------:R-:W0:Y:S02]  /*21c0*/  LDCU UR4, c[0x0][0x3a4] ;  /* 0x00007480ff0477ac */ /* 0x000e240008000800 */
[----:B0-----:R-:W-:-:S07]  /*21d0*/  FMUL R7, R7, UR4 ;  /* 0x0000000407077c20 */ /* 0x001fce0008400000 */
.L_x_63:
[----:B------:R-:W-:Y:S05]  /*21e0*/  BSYNC.RECONVERGENT B0 ;  /* 0x0000000000007941 */ /* 0x000fea0003800200 */
.L_x_62:
[----:B------:R-:W0:Y:S01]  /*21f0*/  LDC.64 R8, c[0x0][0x398] ;  /* 0x0000e600ff087b82 */ /* 0x000e220000000a00 */
[----:B------:R-:W-:-:S04]  /*2200*/  FADD R7, R26, -R7 ;  /* 0x800000071a077221 */ /* 0x000fc80000000000 */
[----:B------:R-:W-:Y:S01]  /*2210*/  FMUL R7, R6, R7 ;  /* 0x0000000706077220 */ /* 0x000fe20000400000 */
[----:B0-----:R-:W-:-:S04]  /*2220*/  IMAD.WIDE R8, R5, 0x20, R8 ;  /* 0x0000002005087825 */ /* 0x001fc800078e0208 */
[----:B------:R-:W-:Y:S01]  /*2230*/  IMAD.MOV.U32 R5, RZ, RZ, 0x1 ;  /* 0x00000001ff057424 */ /* 0x000fe200078e00ff */
[----:B------:R-:W-:Y:S04]  /*2240*/  STG.E desc[UR6][R8.64], R0 ;  /* 0x0000000008007986 */ /* 0x000fe8000c101906 */
[----:B------:R-:W-:Y:S04]  /*2250*/  STG.E desc[UR6][R8.64+0x4], R14 ;  /* 0x0000040e08007986 */ /* 0x000fe8000c101906 */
[----:B------:R-:W-:Y:S04]  /*2260*/  STG.E desc[UR6][R8.64+0x8], R10 ;  /* 0x0000080a08007986 */ /* 0x000fe8000c101906 */
[----:B------:R-:W-:Y:S04]  /*2270*/  STG.E desc[UR6][R8.64+0xc], R2 ;  /* 0x00000c0208007986 */ /* 0x000fe8000c101906 */
[----:B------:R-:W-:Y:S04]  /*2280*/  STG.E desc[UR6][R8.64+0x10], R3 ;  /* 0x0000100308007986 */ /* 0x000fe8000c101906 */
[----:B------:R-:W-:Y:S04]  /*2290*/  STG.E desc[UR6][R8.64+0x14], R15 ;  /* 0x0000140f08007986 */ /* 0x000fe8000c101906 */
[----:B------:R-:W-:Y:S04]  /*22a0*/  STG.E desc[UR6][R8.64+0x18], R7 ;  /* 0x0000180708007986 */ /* 0x000fe8000c101906 */
[----:B------:R-:W-:Y:S01]  /*22b0*/  STG.E desc[UR6][R8.64+0x1c], R5 ;  /* 0x00001c0508007986 */ /* 0x000fe2000c101906 */
[----:B------:R-:W-:Y:S05]  /*22c0*/  EXIT ;  /* 0x000000000000794d */ /* 0x000fea0003800000 */
        .weak           $__internal_2_$__cuda_sm20_div_rn_f64_full
        .type           $__internal_2_$__cuda_sm20_div_rn_f64_full,@function
        .size           $__internal_2_$__cuda_sm20_div_rn_f64_full,($__internal_3_$__cuda_sm3x_div_rn_noftz_f32_slowpath - $__internal_2_$__cuda_sm20_div_rn_f64_full)
$__internal_2_$__cuda_sm20_div_rn_f64_full:
[C---:B------:R-:W-:Y:S01]  /*22d0*/  FSETP.GEU.AND P0, PT, |R13|.reuse, 1.469367938527859385e-39, PT ;  /* 0x001000000d00780b */ /* 0x040fe20003f0e200 */
[----:B------:R-:W-:Y:S01]  /*22e0*/  IMAD.MOV.U32 R20, RZ, RZ, 0x1 ;  /* 0x00000001ff147424 */ /* 0x000fe200078e00ff */
[----:B------:R-:W-:Y:S01]  /*22f0*/  LOP3.LUT R10, R13, 0x800fffff, RZ, 0xc0, !PT ;  /* 0x800fffff0d0a7812 */ /* 0x000fe200078ec0ff */
[----:B------:R-:W-:Y:S01]  /*2300*/  IMAD.MOV.U32 R16, RZ, RZ, R14 ;  /* 0x000000ffff107224 */ /* 0x000fe200078e000e */
[----:B------:R-:W-:Y:S02]  /*2310*/  MOV R0, 0x1ca00000 ;  /* 0x1ca0000000007802 */ /* 0x000fe40000000f00 */
[----:B------:R-:W-:Y:S01]  /*2320*/  LOP3.LUT R11, R10, 0x3ff00000, RZ, 0xfc, !PT ;  /* 0x3ff000000a0b7812 */ /* 0x000fe200078efcff */
[----:B------:R-:W-:-:S06]  /*2330*/  IMAD.MOV.U32 R10, RZ, RZ, R12 ;  /* 0x000000ffff0a7224 */ /* 0x000fcc00078e000c */
[----:B------:R-:W-:-:S06]  /*2340*/  @!P0 DMUL R10, R12, 8.98846567431157953865e+307 ;  /* 0x7fe000000c0a8828 */ /* 0x000fcc0000000000 */
[----:B------:R-:W0:Y:S02]  /*2350*/  MUFU.RCP64H R21, R11 ;  /* 0x0000000b00157308 */ /* 0x000e240000001800 */
[----:B0-----:R-:W-:-:S08]  /*2360*/  DFMA R2, R20, -R10, 1 ;  /* 0x3ff000001402742b */ /* 0x001fd0000000080a */
[----:B------:R-:W-:-:S08]  /*2370*/  DFMA R2, R2, R2, R2 ;  /* 0x000000020202722b */ /* 0x000fd00000000002 */
[----:B------:R-:W-:Y:S01]  /*2380*/  DFMA R20, R20, R2, R20 ;  /* 0x000000021414722b */ /* 0x000fe20000000014 */
[----:B------:R-:W-:Y:S02]  /*2390*/  LOP3.LUT R3, R13, 0x7ff00000, RZ, 0xc0, !PT ;  /* 0x7ff000000d037812 */ /* 0x000fe400078ec0ff */
[----:B------:R-:W-:-:S04]  /*23a0*/  LOP3.LUT R2, R15, 0x7ff00000, RZ, 0xc0, !PT ;  /* 0x7ff000000f027812 */ /* 0x000fc800078ec0ff */
[----:B------:R-:W-:Y:S01]  /*23b0*/  ISETP.GE.U32.AND P1, PT, R2, R3, PT ;  /* 0x000000030200720c */ /* 0x000fe20003f26070 */
[C---:B------:R-:W-:Y:S01]  /*23c0*/  DFMA R18, R20.reuse, -R10, 1 ;  /* 0x3ff000001412742b */ /* 0x040fe2000000080a */
[----:B------:R-:W-:Y:S02]  /*23d0*/  IMAD.MOV.U32 R27, RZ, RZ, R2 ;  /* 0x000000ffff1b7224 */ /* 0x000fe400078e0002 */
[----:B------:R-:W-:Y:S02]  /*23e0*/  SEL R17, R0, 0x63400000, !P1 ;  /* 0x6340000000117807 */ /* 0x000fe40004800000 */
[----:B------:R-:W-:Y:S02]  /*23f0*/  FSETP.GEU.AND P1, PT, |R15|, 1.469367938527859385e-39, PT ;  /* 0x001000000f00780b */ /* 0x000fe40003f2e200 */
[----:B------:R-:W-:Y:S01]  /*2400*/  LOP3.LUT R17, R17, 0x800fffff, R15, 0xf8, !PT ;  /* 0x800fffff11117812 */ /* 0x000fe200078ef80f */
[----:B------:R-:W-:-:S10]  /*2410*/  DFMA R18, R20, R18, R20 ;  /* 0x000000121412722b */ /* 0x000fd40000000014 */
[----:B------:R-:W-:Y:S05]  /*2420*/  @P1 BRA `(.L_x_66) ;  /* 0x0000000000201947 */ /* 0x000fea0003800000 */
[----:B------:R-:W-:Y:S01]  /*2430*/  LOP3.LUT R21, R13, 0x7ff00000, RZ, 0xc0, !PT ;  /* 0x7ff000000d157812 */ /* 0x000fe200078ec0ff */
[----:B------:R-:W-:-:S03]  /*2440*/  IMAD.MOV.U32 R20, RZ, RZ, RZ ;  /* 0x000000ffff147224 */ /* 0x000fc600078e00ff */
[----:B------:R-:W-:-:S04]  /*2450*/  ISETP.GE.U32.AND P1, PT, R2, R21, PT ;  /* 0x000000150200720c */ /* 0x000fc80003f26070 */
[----:B------:R-:W-:-:S04]  /*2460*/  SEL R21, R0, 0x63400000, !P1 ;  /* 0x6340000000157807 */ /* 0x000fc80004800000 */
[----:B------:R-:W-:-:S04]  /*2470*/  LOP3.LUT R21, R21, 0x80000000, R15, 0xf8, !PT ;  /* 0x8000000015157812 */ /* 0x000fc800078ef80f */
[----:B------:R-:W-:-:S06]  /*2480*/  LOP3.LUT R21, R21, 0x100000, RZ, 0xfc, !PT ;  /* 0x0010000015157812 */ /* 0x000fcc00078efcff */
[----:B------:R-:W-:-:S10]  /*2490*/  DFMA R16, R16, 2, -R20 ;  /* 0x400000001010782b */ /* 0x000fd40000000814 */
[----:B------:R-:W-:-:S07]  /*24a0*/  LOP3.LUT R27, R17, 0x7ff00000, RZ, 0xc0, !PT ;  /* 0x7ff00000111b7812 */ /* 0x000fce00078ec0ff */
.L_x_66:
[----:B------:R-:W-:-:S08]  /*24b0*/  DMUL R20, R18, R16 ;  /* 0x0000001012147228 */ /* 0x000fd00000000000 */
[----:B------:R-:W-:-:S08]  /*24c0*/  DFMA R22, R20, -R10, R16 ;  /* 0x8000000a1416722b */ /* 0x000fd00000000010 */
[----:B------:R-:W-:Y:S01]  /*24d0*/  DFMA R22, R18, R22, R20 ;  /* 0x000000161216722b */ /* 0x000fe20000000014 */
[----:B------:R-:W-:Y:S01]  /*24e0*/  IMAD.MOV.U32 R18, RZ, RZ, R3 ;  /* 0x000000ffff127224 */ /* 0x000fe200078e0003 */
[----:B------:R-:W-:Y:S01]  /*24f0*/  @!P0 LOP3.LUT R18, R11, 0x7ff00000, RZ, 0xc0, !PT ;  /* 0x7ff000000b128812 */ /* 0x000fe200078ec0ff */
[----:B------:R-:W-:-:S04]  /*2500*/  VIADD R3, R27, 0xffffffff ;  /* 0xffffffff1b037836 */ /* 0x000fc80000000000 */
[----:B------:R-:W-:Y:S01]  /*2510*/  VIADD R19, R18, 0xffffffff ;  /* 0xffffffff12137836 */ /* 0x000fe20000000000 */
[----:B------:R-:W-:-:S04]  /*2520*/  ISETP.GT.U32.AND P0, PT, R3, 0x7feffffe, PT ;  /* 0x7feffffe0300780c */ /* 0x000fc80003f04070 */
[----:B------:R-:W-:-:S13]  /*2530*/  ISETP.GT.U32.OR P0, PT, R19, 0x7feffffe, P0 ;  /* 0x7feffffe1300780c */ /* 0x000fda0000704470 */
[----:B------:R-:W-:Y:S05]  /*2540*/  @P0 BRA `(.L_x_67) ;  /* 0x00000000006c0947 */ /* 0x000fea0003800000 */
[----:B------:R-:W-:Y:S01]  /*2550*/  LOP3.LUT R15, R13, 0x7ff00000, RZ, 0xc0, !PT ;  /* 0x7ff000000d0f7812 */ /* 0x000fe200078ec0ff */
[----:B------:R-:W-:-:S03]  /*2560*/  IMAD.MOV.U32 R14, RZ, RZ, RZ ;  /* 0x000000ffff0e7224 */ /* 0x000fc600078e00ff */
[CC--:B------:R-:W-:Y:S02]  /*2570*/  VIADDMNMX R3, R2.reuse, -R15.reuse, 0xb9600000, !PT ;  /* 0xb960000002037446 */ /* 0x0c0fe4000780090f */
[----:B------:R-:W-:Y:S02]  /*2580*/  ISETP.GE.U32.AND P0, PT, R2, R15, PT ;  /* 0x0000000f0200720c */ /* 0x000fe40003f06070 */
[----:B------:R-:W-:Y:S02]  /*2590*/  VIMNMX R3, PT, PT, R3, 0x46a00000, PT ;  /* 0x46a0000003037848 */ /* 0x000fe40003fe0100 */
[----:B------:R-:W-:-:S04]  /*25a0*/  SEL R0, R0, 0x63400000, !P0 ;  /* 0x6340000000007807 */ /* 0x000fc80004000000 */
[----:B------:R-:W-:-:S05]  /*25b0*/  IADD3 R0, PT, PT, -R0, R3, RZ ;  /* 0x0000000300007210 */ /* 0x000fca0007ffe1ff */
        /* <DEDUP_REMOVED lines=11> */
[----:B------:R-:W-:Y:S01]  /*2670*/  DMUL.RP R14, R22, R14 ;  /* 0x0000000e160e7228 */ /* 0x000fe20000008000 */
[----:B------:R-:W-:-:S06]  /*2680*/  IMAD.MOV.U32 R10, RZ, RZ, RZ ;  /* 0x000000ffff0a7224 */ /* 0x000fcc00078e00ff */
[----:B------:R-:W-:-:S03]  /*2690*/  DFMA R10, R2, -R10, R22 ;  /* 0x8000000a020a722b */ /* 0x000fc60000000016 */
[----:B------:R-:W-:-:S03]  /*26a0*/  LOP3.LUT R13, R15, R13, RZ, 0x3c, !PT ;  /* 0x0000000d0f0d7212 */ /* 0x000fc600078e3cff */
[----:B------:R-:W-:-:S04]  /*26b0*/  IADD3 R10, PT, PT, -R0, -0x43300000, RZ ;  /* 0xbcd00000000a7810 */ /* 0x000fc80007ffe1ff */
[----:B------:R-:W-:-:S04]  /*26c0*/  FSETP.NEU.AND P0, PT, |R11|, R10, PT ;  /* 0x0000000a0b00720b */ /* 0x000fc80003f0d200 */
[----:B------:R-:W-:Y:S02]  /*26d0*/  FSEL R2, R14, R2, !P0 ;  /* 0x000000020e027208 */ /* 0x000fe40004000000 */
[----:B------:R-:W-:Y:S01]  /*26e0*/  FSEL R3, R13, R3, !P0 ;  /* 0x000000030d037208 */ /* 0x000fe20004000000 */
[----:B------:R-:W-:Y:S06]  /*26f0*/  BRA `(.L_x_68) ;  /* 0x0000000000547947 */ /* 0x000fec0003800000 */
.L_x_67:
[----:B------:R-:W-:-:S14]  /*2700*/  DSETP.NAN.AND P0, PT, R14, R14, PT ;  /* 0x0000000e0e00722a */ /* 0x000fdc0003f08000 */
[----:B------:R-:W-:Y:S05]  /*2710*/  @P0 BRA `(.L_x_69) ;  /* 0x0000000000440947 */ /* 0x000fea0003800000 */
[----:B------:R-:W-:-:S14]  /*2720*/  DSETP.NAN.AND P0, PT, R12, R12, PT ;  /* 0x0000000c0c00722a */ /* 0x000fdc0003f08000 */
[----:B------:R-:W-:Y:S05]  /*2730*/  @P0 BRA `(.L_x_70) ;  /* 0x0000000000300947 */ /* 0x000fea0003800000 */
[----:B------:R-:W-:Y:S01]  /*2740*/  ISETP.NE.AND P0, PT, R27, R18, PT ;  /* 0x000000121b00720c */ /* 0x000fe20003f05270 */
[----:B------:R-:W-:Y:S01]  /*2750*/  IMAD.MOV.U32 R3, RZ, RZ, -0x80000 ;  /* 0xfff80000ff037424 */ /* 0x000fe200078e00ff */
[----:B------:R-:W-:-:S11]  /*2760*/  MOV R2, 0x0 ;  /* 0x0000000000027802 */ /* 0x000fd60000000f00 */
[----:B------:R-:W-:Y:S05]  /*2770*/  @!P0 BRA `(.L_x_68) ;  /* 0x0000000000348947 */ /* 0x000fea0003800000 */
[----:B------:R-:W-:Y:S02]  /*2780*/  ISETP.NE.AND P0, PT, R27, 0x7ff00000, PT ;  /* 0x7ff000001b00780c */ /* 0x000fe40003f05270 */
[----:B------:R-:W-:Y:S02]  /*2790*/  LOP3.LUT R3, R15, 0x80000000, R13, 0x48, !PT ;  /* 0x800000000f037812 */ /* 0x000fe400078e480d */
[----:B------:R-:W-:-:S13]  /*27a0*/  ISETP.EQ.OR P0, PT, R18, RZ, !P0 ;  /* 0x000000ff1200720c */ /* 0x000fda0004702670 */
[----:B------:R-:W-:Y:S01]  /*27b0*/  @P0 LOP3.LUT R0, R3, 0x7ff00000, RZ, 0xfc, !PT ;  /* 0x7ff0000003000812 */ /* 0x000fe200078efcff */
[----:B------:R-:W-:Y:S02]  /*27c0*/  @!P0 IMAD.MOV.U32 R2, RZ, RZ, RZ ;  /* 0x000000ffff028224 */ /* 0x000fe400078e00ff */
[----:B------:R-:W-:Y:S02]  /*27d0*/  @P0 IMAD.MOV.U32 R2, RZ, RZ, RZ ;  /* 0x000000ffff020224 */ /* 0x000fe400078e00ff */
[----:B------:R-:W-:Y:S01]  /*27e0*/  @P0 IMAD.MOV.U32 R3, RZ, RZ, R0 ;  /* 0x000000ffff030224 */ /* 0x000fe200078e0000 */
[----:B------:R-:W-:Y:S06]  /*27f0*/  BRA `(.L_x_68) ;  /* 0x0000000000147947 */ /* 0x000fec0003800000 */
.L_x_70:
[----:B------:R-:W-:Y:S01]  /*2800*/  LOP3.LUT R3, R13, 0x80000, RZ, 0xfc, !PT ;  /* 0x000800000d037812 */ /* 0x000fe200078efcff */
[----:B------:R-:W-:Y:S01]  /*2810*/  IMAD.MOV.U32 R2, RZ, RZ, R12 ;  /* 0x000000ffff027224 */ /* 0x000fe200078e000c */
[----:B------:R-:W-:Y:S06]  /*2820*/  BRA `(.L_x_68) ;  /* 0x0000000000087947 */ /* 0x000fec0003800000 */
.L_x_69:
[----:B------:R-:W-:Y:S02]  /*2830*/  LOP3.LUT R3, R15, 0x80000, RZ, 0xfc, !PT ;  /* 0x000800000f037812 */ /* 0x000fe400078efcff */
[----:B------:R-:W-:-:S07]  /*2840*/  MOV R2, R14 ;  /* 0x0000000e00027202 */ /* 0x000fce0000000f00 */
.L_x_68:
[----:B------:R-:W-:Y:S02]  /*2850*/  IMAD.MOV.U32 R0, RZ, RZ, R2 ;  /* 0x000000ffff007224 */ /* 0x000fe400078e0002 */
[----:B------:R-:W-:Y:S02]  /*2860*/  IMAD.MOV.U32 R11, RZ, RZ, R3 ;  /* 0x000000ffff0b7224 */ /* 0x000fe400078e0003 */
[----:B------:R-:W-:Y:S02]  /*2870*/  IMAD.MOV.U32 R2, RZ, RZ, R4 ;  /* 0x000000ffff027224 */ /* 0x000fe400078e0004 */
[----:B------:R-:W-:-:S04]  /*2880*/  IMAD.MOV.U32 R3, RZ, RZ, 0x0 ;  /* 0x00000000ff037424 */ /* 0x000fc800078e00ff */
[----:B------:R-:W-:Y:S05]  /*2890*/  RET.REL.NODEC R2 `(_Z25logPolarToCartesianKernelP9Point_rgbiiiP5Pointifff4Gaze8Vector3dS4_f) ;  /* 0xffffffd402d87950 */ /* 0x000fea0003c3ffff */
        .weak           $__internal_3_$__cuda_sm3x_div_rn_noftz_f32_slowpath
        .type           $__internal_3_$__cuda_sm3x_div_rn_noftz_f32_slowpath,@function
        .size           $__internal_3_$__cuda_sm3x_div_rn_noftz_f32_slowpath,(.L_x_132 - $__internal_3_$__cuda_sm3x_div_rn_noftz_f32_slowpath)
$__internal_3_$__cuda_sm3x_div_rn_noftz_f32_slowpath:
[--C-:B------:R-:W-:Y:S01]  /*28a0*/  SHF.R.U32.HI R4, RZ, 0x17, R3.reuse ;  /* 0x00000017ff047819 */ /* 0x100fe20000011603 */
[----:B------:R-:W-:Y:S01]  /*28b0*/  BSSY.RECONVERGENT B1, `(.L_x_71) ;  /* 0x0000064000017945 */ /* 0x000fe20003800200 */
[--C-:B------:R-:W-:Y:S01]  /*28c0*/  SHF.R.U32.HI R10, RZ, 0x17, R0.reuse ;  /* 0x00000017ff0a7819 */ /* 0x100fe20000011600 */
[----:B------:R-:W-:Y:S01]  /*28d0*/  IMAD.MOV.U32 R14, RZ, RZ, R0 ;  /* 0x000000ffff0e7224 */ /* 0x000fe200078e0000 */
[----:B------:R-:W-:Y:S01]  /*28e0*/  LOP3.LUT R4, R4, 0xff, RZ, 0xc0, !PT ;  /* 0x000000ff04047812 */ /* 0x000fe200078ec0ff */
[----:B------:R-:W-:Y:S01]  /*28f0*/  IMAD.MOV.U32 R15, RZ, RZ, R3 ;  /* 0x000000ffff0f7224 */ /* 0x000fe200078e0003 */
[----:B------:R-:W-:-:S03]  /*2900*/  LOP3.LUT R18, R10, 0xff, RZ, 0xc0, !PT ;  /* 0x000000ff0a127812 */ /* 0x000fc600078ec0ff */
[----:B------:R-:W-:Y:S01]  /*2910*/  VIADD R16, R4, 0xffffffff ;  /* 0xffffffff04107836 */ /* 0x000fe20000000000 */
[----:B------:R-:W-:-:S04]  /*2920*/  IADD3 R17, PT, PT, R18, -0x1, RZ ;  /* 0xffffffff12117810 */ /* 0x000fc80007ffe0ff */
[----:B------:R-:W-:-:S04]  /*2930*/  ISETP.GT.U32.AND P0, PT, R16, 0xfd, PT ;  /* 0x000000fd1000780c */ /* 0x000fc80003f04070 */
[----:B------:R-:W-:-:S13]  /*2940*/  ISETP.GT.U32.OR P0, PT, R17, 0xfd, P0 ;  /* 0x000000fd1100780c */ /* 0x000fda0000704470 */
[----:B------:R-:W-:Y:S01]  /*2950*/  @!P0 IMAD.MOV.U32 R10, RZ, RZ, RZ ;  /* 0x000000ffff0a8224 */ /* 0x000fe200078e00ff */
        /* <DEDUP_REMOVED lines=22> */
[----:B------:R-:W-:-:S03]  /*2ac0*/  @!P1 FFMA R15, R3, 1.84467440737095516160e+19, RZ ;  /* 0x5f800000030f9823 */ /* 0x000fc600000000ff */
[----:B------:R-:W-:-:S07]  /*2ad0*/  @!P1 IADD3 R10, PT, PT, R10, 0x40, RZ ;  /* 0x000000400a0a9810 */ /* 0x000fce0007ffe0ff */
.L_x_72:
[----:B------:R-:W-:Y:S01]  /*2ae0*/  LEA R0, R4, 0xc0800000, 0x17 ;  /* 0xc080000004007811 */ /* 0x000fe200078eb8ff */
[----:B------:R-:W-:Y:S04]  /*2af0*/  BSSY.RECONVERGENT B2, `(.L_x_77) ;  /* 0x0000036000027945 */ /* 0x000fe80003800200 */
[----:B------:R-:W-:Y:S02]  /*2b00*/  IMAD.IADD R16, R15, 0x1, -R0 ;  /* 0x000000010f107824 */ /* 0x000fe400078e0a00 */
[----:B------:R-:W-:Y:S02]  /*2b10*/  VIADD R15, R18, 0xffffff81 ;  /* 0xffffff81120f7836 */ /* 0x000fe40000000000 */
        /* <DEDUP_REMOVED lines=14> */
[----:B------:R-:W-:-:S04]  /*2c00*/  IMAD.IADD R14, R4, 0x1, R15 ;  /* 0x00000001040e7824 */ /* 0x000fc800078e020f */
[----:B------:R-:W-:-:S05]  /*2c10*/  VIADD R4, R14, 0xffffffff ;  /* 0xffffffff0e047836 */ /* 0x000fca0000000000 */
        /* <DEDUP_REMOVED lines=10> */
[C---:B------:R-:W-:Y:S02]  /*2cc0*/  IADD3 R15, PT, PT, R14.reuse, 0x20, RZ ;  /* 0x000000200e0f7810 */ /* 0x040fe40007ffe0ff */
[----:B------:R-:W-:Y:S02]  /*2cd0*/  ISETP.NE.AND P2, PT, R14, RZ, PT ;  /* 0x000000ff0e00720c */ /* 0x000fe40003f45270 */
[----:B------:R-:W-:Y:S01]  /*2ce0*/  LOP3.LUT R10, R4, 0x7fffff, RZ, 0xc0, !PT ;  /* 0x007fffff040a7812 */ /* 0x000fe200078ec0ff */
[CCC-:B------:R-:W-:Y:S01]  /*2cf0*/  FFMA.RP R4, R3.reuse, R17.reuse, R18.reuse ;  /* 0x0000001103047223 */ /* 0x1c0fe20000008012 */
[----:B------:R-:W-:Y:S01]  /*2d00*/  FFMA.RM R3, R3, R17, R18 ;  /* 0x0000001103037223 */ /* 0x000fe20000004012 */
[----:B------:R-:W-:Y:S01]  /*2d10*/  ISETP.NE.AND P1, PT, R14, RZ, PT ;  /* 0x000000ff0e00720c */ /* 0x000fe20003f25270 */
[----:B------:R-:W-:Y:S01]  /*2d20*/  IMAD.MOV R14, RZ, RZ, -R14 ;  /* 0x000000ffff0e7224 */ /* 0x000fe200078e0a0e */
        /* <DEDUP_REMOVED lines=14> */
.L_x_79:
[----:B------:R-:W-:-:S04]  /*2e10*/  LOP3.LUT R0, R0, 0x80000000, RZ, 0xc0, !PT ;  /* 0x8000000000007812 */ /* 0x000fc800078ec0ff */
[----:B------:R-:W-:Y:S01]  /*2e20*/  LOP3.LUT R0, R0, 0x7f800000, RZ, 0xfc, !PT ;  /* 0x7f80000000007812 */ /* 0x000fe200078efcff */
[----:B------:R-:W-:Y:S06]  /*2e30*/  BRA `(.L_x_80) ;  /* 0x0000000000047947 */ /* 0x000fec0003800000 */
.L_x_78:
[----:B------:R-:W-:-:S07]  /*2e40*/  IMAD R0, R15, 0x800000, R0 ;  /* 0x008000000f007824 */ /* 0x000fce00078e0200 */
.L_x_80:
[----:B------:R-:W-:Y:S05]  /*2e50*/  BSYNC.RECONVERGENT B2 ;  /* 0x0000000000027941 */ /* 0x000fea0003800200 */
.L_x_77:
[----:B------:R-:W-:Y:S05]  /*2e60*/  BRA `(.L_x_81) ;  /* 0x0000000000207947 */ /* 0x000fea0003800000 */
.L_x_76:
[----:B------:R-:W-:-:S04]  /*2e70*/  LOP3.LUT R0, R15, 0x80000000, R14, 0x48, !PT ;  /* 0x800000000f007812 */ /* 0x000fc800078e480e */
[----:B------:R-:W-:Y:S01]  /*2e80*/  LOP3.LUT R0, R0, 0x7f800000, RZ, 0xfc, !PT ;  /* 0x7f80000000007812 */ /* 0x000fe200078efcff */
[----:B------:R-:W-:Y:S06]  /*2e90*/  BRA `(.L_x_81) ;  /* 0x0000000000147947 */ /* 0x000fec0003800000 */
.L_x_75:
[----:B------:R-:W-:Y:S01]  /*2ea0*/  LOP3.LUT R0, R15, 0x80000000, R14, 0x48, !PT ;  /* 0x800000000f007812 */ /* 0x000fe200078e480e */
[----:B------:R-:W-:Y:S06]  /*2eb0*/  BRA `(.L_x_81) ;  /* 0x00000000000c7947 */ /* 0x000fec0003800000 */
.L_x_74:
[----:B------:R-:W0:Y:S01]  /*2ec0*/  MUFU.RSQ R0, -QNAN ;  /* 0xffc0000000007908 */ /* 0x000e220000001400 */
[----:B------:R-:W-:Y:S05]  /*2ed0*/  BRA `(.L_x_81) ;  /* 0x0000000000047947 */ /* 0x000fea0003800000 */
.L_x_73:
[----:B------:R-:W-:-:S07]  /*2ee0*/  FADD.FTZ R0, R0, R3 ;  /* 0x0000000300007221 */ /* 0x000fce0000010000 */
.L_x_81:
[----:B------:R-:W-:Y:S05]  /*2ef0*/  BSYNC.RECONVERGENT B1 ;  /* 0x0000000000017941 */ /* 0x000fea0003800200 */
.L_x_71:
[----:B------:R-:W-:-:S04]  /*2f00*/  IMAD.MOV.U32 R3, RZ, RZ, 0x0 ;  /* 0x00000000ff037424 */ /* 0x000fc800078e00ff */
[----:B0-----:R-:W-:Y:S05]  /*2f10*/  RET.REL.NODEC R2 `(_Z25logPolarToCartesianKernelP9Point_rgbiiiP5Pointifff4Gaze8Vector3dS4_f) ;  /* 0xffffffd002387950 */ /* 0x001fea0003c3ffff */
.L_x_82:
        /* <DEDUP_REMOVED lines=14> */
.L_x_132:


//--------------------- .text._Z11setlogPolariP9Point_rgb --------------------------
	.section	.text._Z11setlogPolariP9Point_rgb,"ax",@progbits
	.align	128
        .global         _Z11setlogPolariP9Point_rgb
        .type           _Z11setlogPolariP9Point_rgb,@function
        .size           _Z11setlogPolariP9Point_rgb,(.L_x_139 - _Z11setlogPolariP9Point_rgb)
        .other          _Z11setlogPolariP9Point_rgb,@"STO_CUDA_ENTRY STV_DEFAULT"
_Z11setlogPolariP9Point_rgb:
.text._Z11setlogPolariP9Point_rgb:
[----:B------:R-:W-:Y:S01]  /*0000*/  LDC R1, c[0x0][0x37c] ;  /* 0x0000df00ff017b82 */ /* 0x000fe20000000800 */
[----:B------:R-:W0:Y:S07]  /*0010*/  S2R R0, SR_TID.X ;  /* 0x0000000000007919 */ /* 0x000e2e0000002100 */
[----:B------:R-:W0:Y:S01]  /*0020*/  S2UR UR4, SR_CTAID.X ;  /* 0x00000000000479c3 */ /* 0x000e220000002500 */
[----:B------:R-:W1:Y:S07]  /*0030*/  LDCU UR5, c[0x0][0x380] ;  /* 0x00007000ff0577ac */ /* 0x000e6e0008000800 */
[----:B------:R-:W0:Y:S02]  /*0040*/  LDC R5, c[0x0][0x360] ;  /* 0x0000d800ff057b82 */ /* 0x000e240000000800 */
[----:B0-----:R-:W-:-:S05]  /*0050*/  IMAD R5, R5, UR4, R0 ;  /* 0x0000000405057c24 */ /* 0x001fca000f8e0200 */
[----:B-1----:R-:W-:-:S13]  /*0060*/  ISETP.GE.AND P0, PT, R5, UR5, PT ;  /* 0x0000000505007c0c */ /* 0x002fda000bf06270 */
[----:B------:R-:W-:Y:S05]  /*0070*/  @P0 EXIT ;  /* 0x000000000000094d */ /* 0x000fea0003800000 */
[----:B------:R-:W0:Y:S01]  /*0080*/  LDC.64 R2, c[0x0][0x388] ;  /* 0x0000e200ff027b82 */ /* 0x000e220000000a00 */
[----:B------:R-:W1:Y:S01]  /*0090*/  LDCU.64 UR4, c[0x0][0x358] ;  /* 0x00006b00ff0477ac */ /* 0x000e620008000a00 */
[----:B------:R-:W-:Y:S02]  /*00a0*/  HFMA2 R7, -RZ, RZ, 3.390625, 0 ;  /* 0x42c80000ff077431 */ /* 0x000fe400000001ff */
[----:B0-----:R-:W-:-:S05]  /*00b0*/  IMAD.WIDE R2, R5, 0x14, R2 ;  /* 0x0000001405027825 */ /* 0x001fca00078e0202 */
[----:B-1----:R-:W-:Y:S01]  /*00c0*/  STG.E desc[UR4][R2.64+0x10], R7 ;  /* 0x0000100702007986 */ /* 0x002fe2000c101904 */
[----:B------:R-:W-:Y:S05]  /*00d0*/  EXIT ;  /* 0x000000000000794d */ /* 0x000fea0003800000 */
.L_x_83:
        /* <DEDUP_REMOVED lines=10> */
.L_x_139:


//--------------------- .text._Z23logPolarTransformKernelP5PointifiiiP9Point_rgb4Gaze8Vector3dS4_f --------------------------
	.section	.text._Z23logPolarTransformKernelP5PointifiiiP9Point_rgb4Gaze8Vector3dS4_f,"ax",@progbits
	.align	128
        .global         _Z23logPolarTransformKernelP5PointifiiiP9Point_rgb4Gaze8Vector3dS4_f
        .type           _Z23logPolarTransformKernelP5PointifiiiP9Point_rgb4Gaze8Vector3dS4_f,@function
        .size           _Z23logPolarTransformKernelP5PointifiiiP9Point_rgb4Gaze8Vector3dS4_f,(.L_x_135 - _Z23logPolarTransformKernelP5PointifiiiP9Point_rgb4Gaze8Vector3dS4_f)
        .other          _Z23logPolarTransformKernelP5PointifiiiP9Point_rgb4Gaze8Vector3dS4_f,@"STO_CUDA_ENTRY STV_DEFAULT"
_Z23logPolarTransformKernelP5PointifiiiP9Point_rgb4Gaze8Vector3dS4_f:
.text._Z23logPolarTransformKernelP5PointifiiiP9Point_rgb4Gaze8Vector3dS4_f:
[----:B------:R-:W0:Y:S01]  /*0000*/  LDC R1, c[0x0][0x37c] ;  /* 0x0000df00ff017b82 */ /* 0x000e220000000800 */
[----:B------:R-:W1:Y:S01]  /*0010*/  S2R R5, SR_TID.X ;  /* 0x0000000000057919 */ /* 0x000e620000002100 */
[----:B------:R-:W2:Y:S06]  /*0020*/  LDCU UR5, c[0x0][0x2fc] ;  /* 0x00005f80ff0577ac */ /* 0x000eac0008000800 */
[----:B------:R-:W1:Y:S01]  /*0030*/  S2UR UR6, SR_CTAID.X ;  /* 0x00000000000679c3 */ /* 0x000e620000002500 */
[----:B0-----:R-:W-:Y:S01]  /*0040*/  VIADD R1, R1, 0xffffffe8 ;  /* 0xffffffe801017836 */ /* 0x001fe20000000000 */
[----:B------:R-:W0:Y:S01]  /*0050*/  LDCU UR7, c[0x0][0x388] ;  /* 0x00007100ff0777ac */ /* 0x000e220008000800 */
[----:B------:R-:W3:Y:S05]  /*0060*/  LDCU UR4, c[0x0][0x2f8] ;  /* 0x00005f00ff0477ac */ /* 0x000eea0008000800 */
[----:B------:R-:W1:Y:S01]  /*0070*/  LDC R8, c[0x0][0x360] ;  /* 0x0000d800ff087b82 */ /* 0x000e620000000800 */
[----:B---3--:R-:W-:-:S05]  /*0080*/  IADD3 R6, P1, PT, R1, UR4, RZ ;  /* 0x0000000401067c10 */ /* 0x008fca000ff3e0ff */
[----:B--2---:R-:W-:Y:S02]  /*0090*/  IMAD.X R7, RZ, RZ, UR5, P1 ;  /* 0x00000005ff077e24 */ /* 0x004fe400088e06ff */
[----:B-1----:R-:W-:-:S05]  /*00a0*/  IMAD R8, R8, UR6, R5 ;  /* 0x0000000608087c24 */ /* 0x002fca000f8e0205 */
[----:B0-----:R-:W-:-:S13]  /*00b0*/  ISETP.GE.AND P0, PT, R8, UR7, PT ;  /* 0x0000000708007c0c */ /* 0x001fda000bf06270 */
[----:B------:R-:W-:Y:S05]  /*00c0*/  @P0 EXIT ;  /* 0x000000000000094d */ /* 0x000fea0003800000 */
[----:B------:R-:W0:Y:S01]  /*00d0*/  LDC.64 R12, c[0x0][0x380] ;  /* 0x0000e000ff0c7b82 */ /* 0x000e220000000a00 */
[----:B------:R-:W1:Y:S01]  /*00e0*/  LDCU.64 UR4, c[0x0][0x358] ;  /* 0x00006b00ff0477ac */ /* 0x000e620008000a00 */
[----:B------:R-:W2:Y:S01]  /*00f0*/  LDCU.64 UR6, c[0x0][0x3a8] ;  /* 0x00007500ff0677ac */ /* 0x000ea20008000a00 */
[----:B------:R-:W3:Y:S01]  /*0100*/  LDCU.64 UR10, c[0x0][0x3c8] ;  /* 0x00007900ff0a77ac */ /* 0x000ee20008000a00 */
[----:B------:R-:W4:Y:S01]  /*0110*/  LDCU UR8, c[0x0][0x3b0] ;  /* 0x00007600ff0877ac */ /* 0x000f220008000800 */
[----:B------:R-:W4:Y:S01]  /*0120*/  LDCU UR9, c[0x0][0x3d0] ;  /* 0x00007a00ff0977ac */ /* 0x000f220008000800 */
[----:B0-----:R-:W-:-:S05]  /*0130*/  IMAD.WIDE R12, R8, 0x20, R12 ;  /* 0x00000020080c7825 */ /* 0x001fca00078e020c */
[----:B-1----:R-:W2:Y:S04]  /*0140*/  LDG.E R4, desc[UR4][R12.64+0x4] ;  /* 0x000004040c047981 */ /* 0x002ea8000c1e1900 */
[----:B------:R-:W3:Y:S04]  /*0150*/  LDG.E R10, desc[UR4][R12.64] ;  /* 0x000000040c0a7981 */ /* 0x000ee8000c1e1900 */
[----:B------:R-:W4:Y:S04]  /*0160*/  LDG.E R0, desc[UR4][R12.64+0x8] ;  /* 0x000008040c007981 */ /* 0x000f28000c1e1900 */
[----:B------:R-:W5:Y:S04]  /*0170*/  LDG.E R9, desc[UR4][R12.64+0xc] ;  /* 0x00000c040c097981 */ /* 0x000f68000c1e1900 */
[----:B------:R-:W5:Y:S04]  /*0180*/  LDG.E R2, desc[UR4][R12.64+0x10] ;  /* 0x000010040c027981 */ /* 0x000f68000c1e1900 */
[----:B------:R0:W5:Y:S01]  /*0190*/  LDG.E R3, desc[UR4][R12.64+0x14] ;  /* 0x000014040c037981 */ /* 0x000162000c1e1900 */
[----:B------:R-:W-:Y:S01]  /*01a0*/  BSSY.RECONVERGENT B0, `(.L_x_84) ;  /* 0x0000014000007945 */ /* 0x000fe20003800200 */
[----:B--2---:R-:W-:Y:S01]  /*01b0*/  FADD R4, R4, -UR7 ;  /* 0x8000000704047e21 */ /* 0x004fe20008000000 */
[----:B---3--:R-:W-:-:S03]  /*01c0*/  FADD R10, R10, -UR6 ;  /* 0x800000060a0a7e21 */ /* 0x008fc60008000000 */
[----:B------:R-:W-:Y:S01]  /*01d0*/  FMUL R11, R4, UR11 ;  /* 0x0000000b040b7c20 */ /* 0x000fe20008400000 */
[----:B----4-:R-:W-:-:S03]  /*01e0*/  FADD R0, R0, -UR8 ;  /* 0x8000000800007e21 */ /* 0x010fc60008000000 */
[----:B------:R-:W-:-:S04]  /*01f0*/  FFMA R11, R10, UR10, R11 ;  /* 0x0000000a0a0b7c23 */ /* 0x000fc8000800000b */
[----:B------:R-:W-:-:S04]  /*0200*/  FFMA R21, R0, UR9, R11 ;  /* 0x0000000900157c23 */ /* 0x000fc8000800000b */
[----:B0-----:R-:W0:Y:S08]  /*0210*/  MUFU.RCP R12, R21 ;  /* 0x00000015000c7308 */ /* 0x001e300000001000 */
[----:B------:R-:W1:Y:S01]  /*0220*/  FCHK P0, R10, R21 ;  /* 0x000000150a007302 */ /* 0x000e620000000000 */
[----:B0-----:R-:W-:-:S04]  /*0230*/  FFMA R11, -R21, R12, 1 ;  /* 0x3f800000150b7423 */ /* 0x001fc8000000010c */
[----:B------:R-:W-:-:S04]  /*0240*/  FFMA R11, R12, R11, R12 ;  /* 0x0000000b0c0b7223 */ /* 0x000fc8000000000c */
[----:B------:R-:W-:-:S04]  /*0250*/  FFMA R12, R10, R11, RZ ;  /* 0x0000000b0a0c7223 */ /* 0x000fc800000000ff */
[----:B------:R-:W-:-:S04]  /*0260*/  FFMA R13, -R21, R12, R10 ;  /* 0x0000000c150d7223 */ /* 0x000fc8000000010a */
[----:B------:R-:W-:Y:S01]  /*0270*/  FFMA R13, R11, R13, R12 ;  /* 0x0000000d0b0d7223 */ /* 0x000fe2000000000c */
[----:B-1----:R-:W-:Y:S06]  /*0280*/  @!P0 BRA `(.L_x_85) ;  /* 0x0000000000148947 */ /* 0x002fec0003800000 */
[----:B------:R-:W-:Y:S01]  /*0290*/  MOV R11, R10 ;  /* 0x0000000a000b7202 */ /* 0x000fe20000000f00 */
[----:B------:R-:W-:Y:S01]  /*02a0*/  IMAD.MOV.U32 R12, RZ, RZ, R21 ;  /* 0x000000ffff0c7224 */ /* 0x000fe200078e0015 */
[----:B------:R-:W-:-:S07]  /*02b0*/  MOV R14, 0x2d0 ;  /* 0x000002d0000e7802 */ /* 0x000fce0000000f00 */
[----:B-----5:R-:W-:Y:S05]  /*02c0*/  CALL.REL.NOINC `($__internal_6_$__cuda_sm3x_div_rn_noftz_f32_slowpath) ;  /* 0x0000001800b07944 */ /* 0x020fea0003c00000 */
[----:B------:R-:W-:-:S07]  /*02d0*/  IMAD.MOV.U32 R13, RZ, RZ, R11 ;  /* 0x000000ffff0d7224 */ /* 0x000fce00078e000b */
.L_x_85:
[----:B------:R-:W-:Y:S05]  /*02e0*/  BSYNC.RECONVERGENT B0 ;  /* 0x0000000000007941 */ /* 0x000fea0003800200 */
.L_x_84:
[----:B------:R-:W0:Y:S01]  /*02f0*/  MUFU.RCP R10, R21 ;  /* 0x00000015000a7308 */ /* 0x000e220000001000 */
[----:B------:R-:W-:Y:S07]  /*0300*/  BSSY.RECONVERGENT B0, `(.L_x_86) ;  /* 0x000000d000007945 */ /* 0x000fee0003800200 */
        /* <DEDUP_REMOVED lines=12> */
.L_x_87:
[----:B------:R-:W-:Y:S05]  /*03d0*/  BSYNC.RECONVERGENT B0 ;  /* 0x0000000000007941 */ /* 0x000fea0003800200 */
.L_x_86:
        /* <DEDUP_REMOVED lines=14> */
.L_x_89:
[----:B------:R-:W-:Y:S05]  /*04c0*/  BSYNC.RECONVERGENT B0 ;  /* 0x0000000000007941 */ /* 0x000fea0003800200 */
.L_x_88:
[----:B------:R-:W0:Y:S01]  /*04d0*/  LDCU.64 UR6, c[0x0][0x3e8] ;  /* 0x00007d00ff0677ac */ /* 0x000e220008000a00 */
[----:B------:R-:W-:Y:S02]  /*04e0*/  HFMA2 R15, -RZ, RZ, 1.78125, 0 ;  /* 0x3f200000ff0f7431 */ /* 0x000fe400000001ff */
[----:B------:R-:W-:Y:S01]  /*04f0*/  IMAD.MOV.U32 R12, RZ, RZ, 0x3fcccccd ;  /* 0x3fcccccdff0c7424 */ /* 0x000fe200078e00ff */
[----:B------:R-:W-:Y:S01]  /*0500*/  BSSY.RECONVERGENT B0, `(.L_x_90) ;  /* 0x0000013000007945 */ /* 0x000fe20003800200 */
[----:B------:R-:W1:Y:S01]  /*0510*/  LDCU.128 UR8, c[0x0][0x3f0] ;  /* 0x00007e00ff0877ac */ /* 0x000e620008000c00 */
[----:B0-----:R-:W-:-:S04]  /*0520*/  FMUL R0, R10, UR7 ;  /* 0x000000070a007c20 */ /* 0x001fc80008400000 */
[----:B------:R-:W-:Y:S01]  /*0530*/  FFMA R11, R13, UR6, R0 ;  /* 0x000000060d0b7c23 */ /* 0x000fe20008000000 */
[----:B------:R-:W-:Y:S01]  /*0540*/  FFMA R0, R15, -R12, 1 ;  /* 0x3f8000000f007423 */ /* 0x000fe2000000080c */
[----:B-1----:R-:W-:Y:S02]  /*0550*/  FMUL R10, R10, UR10 ;  /* 0x0000000a0a0a7c20 */ /* 0x002fe40008400000 */
[----:B------:R-:W-:Y:S01]  /*0560*/  FFMA R11, R4, UR8, R11 ;  /* 0x00000008040b7c23 */ /* 0x000fe2000800000b */
[----:B------:R-:W-:Y:S01]  /*0570*/  FFMA R12, R0, R15, 0.625 ;  /* 0x3f200000000c7423 */ /* 0x000fe2000000000f */
[----:B------:R-:W-:Y:S02]  /*0580*/  FFMA R13, R13, UR9, R10 ;  /* 0x000000090d0d7c23 */ /* 0x000fe4000800000a */
[----:B------:R-:W0:Y:S01]  /*0590*/  FCHK P0, R11, 1.6000000238418579102 ;  /* 0x3fcccccd0b007902 */ /* 0x000e220000000000 */
[----:B------:R-:W-:Y:S01]  /*05a0*/  FFMA R14, R11, R12, RZ ;  /* 0x0000000c0b0e7223 */ /* 0x000fe200000000ff */
[----:B------:R-:W-:-:S03]  /*05b0*/  FFMA R0, R4, UR11, R13 ;  /* 0x0000000b04007c23 */ /* 0x000fc6000800000d */
[----:B------:R-:W-:-:S04]  /*05c0*/  FFMA R15, R14, -1.6000000238418579102, R11 ;  /* 0xbfcccccd0e0f7823 */ /* 0x000fc8000000000b */
[----:B------:R-:W-:Y:S01]  /*05d0*/  FFMA R13, R12, R15, R14 ;  /* 0x0000000f0c0d7223 */ /* 0x000fe2000000000e */
[----:B0-----:R-:W-:Y:S06]  /*05e0*/  @!P0 BRA `(.L_x_91) ;  /* 0x0000000000108947 */ /* 0x001fec0003800000 */
[----:B------:R-:W-:Y:S01]  /*05f0*/  IMAD.MOV.U32 R12, RZ, RZ, 0x3fcccccd ;  /* 0x3fcccccdff0c7424 */ /* 0x000fe200078e00ff */
[----:B------:R-:W-:-:S07]  /*0600*/  MOV R14, 0x620 ;  /* 0x00000620000e7802 */ /* 0x000fce0000000f00 */
[----:B-----5:R-:W-:Y:S05]  /*0610*/  CALL.REL.NOINC `($__internal_6_$__cuda_sm3x_div_rn_noftz_f32_slowpath) ;  /* 0x0000001400dc7944 */ /* 0x020fea0003c00000 */
[----:B------:R-:W-:-:S07]  /*0620*/  MOV R13, R11 ;  /* 0x0000000b000d7202 */ /* 0x000fce0000000f00 */
.L_x_91:
[----:B------:R-:W-:Y:S05]  /*0630*/  BSYNC.RECONVERGENT B0 ;  /* 0x0000000000007941 */ /* 0x000fea0003800200 */
.L_x_90:
[CC--:B------:R-:W-:Y:S01]  /*0640*/  FSETP.GT.AND P2, PT, |R0|.reuse, |R13|.reuse, PT ;  /* 0x4000000d0000720b */ /* 0x0c0fe20003f44200 */
[----:B------:R-:W-:Y:S03]  /*0650*/  BSSY.RECONVERGENT B0, `(.L_x_92) ;  /* 0x000000e000007945 */ /* 0x000fe60003800200 */
[----:B------:R-:W-:Y:S02]  /*0660*/  FSEL R12, |R0|, |R13|, P2 ;  /* 0x4000000d000c7208 */ /* 0x000fe40001000200 */
[----:B------:R-:W-:Y:S02]  /*0670*/  FSEL R11, |R13|, |R0|, P2 ;  /* 0x400000000d0b7208 */ /* 0x000fe40001000200 */
[----:B------:R-:W0:Y:S08]  /*0680*/  MUFU.RCP R15, R12 ;  /* 0x0000000c000f7308 */ /* 0x000e300000001000 */
[----:B------:R-:W1:Y:S01]  /*0690*/  FCHK P0, R11, R12 ;  /* 0x0000000c0b007302 */ /* 0x000e620000000000 */
[----:B0-----:R-:W-:-:S04]  /*06a0*/  FFMA R4, -R12, R15, 1 ;  /* 0x3f8000000c047423 */ /* 0x001fc8000000010f */
[----:B------:R-:W-:-:S04]  /*06b0*/  FFMA R4, R15, R4, R15 ;  /* 0x000000040f047223 */ /* 0x000fc8000000000f */
[----:B------:R-:W-:-:S04]  /*06c0*/  FFMA R15, R11, R4, RZ ;  /* 0x000000040b0f7223 */ /* 0x000fc800000000ff */
[----:B------:R-:W-:-:S04]  /*06d0*/  FFMA R10, -R12, R15, R11 ;  /* 0x0000000f0c0a7223 */ /* 0x000fc8000000010b */
[----:B------:R-:W-:Y:S01]  /*06e0*/  FFMA R4, R4, R10, R15 ;  /* 0x0000000a04047223 */ /* 0x000fe2000000000f */
[----:B-1----:R-:W-:Y:S06]  /*06f0*/  @!P0 BRA `(.L_x_93) ;  /* 0x00000000000c8947 */ /* 0x002fec0003800000 */
[----:B------:R-:W-:-:S07]  /*0700*/  MOV R14, 0x720 ;  /* 0x00000720000e7802 */ /* 0x000fce0000000f00 */
[----:B-----5:R-:W-:Y:S05]  /*0710*/  CALL.REL.NOINC `($__internal_6_$__cuda_sm3x_div_rn_noftz_f32_slowpath) ;  /* 0x00000014009c7944 */ /* 0x020fea0003c00000 */
[----:B------:R-:W-:-:S07]  /*0720*/  IMAD.MOV.U32 R4, RZ, RZ, R11 ;  /* 0x000000ffff047224 */ /* 0x000fce00078e000b */
.L_x_93:
[----:B------:R-:W-:Y:S05]  /*0730*/  BSYNC.RECONVERGENT B0 ;  /* 0x0000000000007941 */ /* 0x000fea0003800200 */
.L_x_92:
[----:B------:R-:W-:Y:S02]  /*0740*/  IMAD.MOV.U32 R11, RZ, RZ, 0x3b33710b ;  /* 0x3b33710bff0b7424 */ /* 0x000fe400078e00ff */
[----:B------:R-:W-:Y:S01]  /*0750*/  FMUL R10, R4, R4 ;  /* 0x00000004040a7220 */ /* 0x000fe20000400000 */
[C---:B------:R-:W-:Y:S01]  /*0760*/  ISETP.GE.AND P0, PT, R13.reuse, RZ, PT ;  /* 0x000000ff0d00720c */ /* 0x040fe20003f06270 */
[C---:B------:R-:W-:Y:S01]  /*0770*/  FMUL R17, R13.reuse, R13 ;  /* 0x0000000d0d117220 */ /* 0x040fe20000400000 */
[-C--:B------:R-:W-:Y:S01]  /*0780*/  FSETP.NEU.AND P3, PT, |R13|, |R0|.reuse, PT ;  /* 0x400000000d00720b */ /* 0x080fe20003f6d200 */
[----:B------:R-:W-:Y:S01]  /*0790*/  FFMA R11, R10, R11, -0.015681877732276916504 ;  /* 0xbc8077480a0b7423 */ /* 0x000fe2000000000b */
[----:B------:R-:W-:Y:S01]  /*07a0*/  FSETP.NEU.AND P1, PT, R12, RZ, PT ;  /* 0x000000ff0c00720b */ /* 0x000fe20003f2d000 */
[----:B------:R-:W-:Y:S01]  /*07b0*/  FFMA R12, R0, R0, R17 ;  /* 0x00000000000c7223 */ /* 0x000fe20000000011 */
[----:B------:R-:W-:Y:S01]  /*07c0*/  BSSY.RECONVERGENT B0, `(.L_x_94) ;  /* 0x0000022000007945 */ /* 0x000fe20003800200 */
[----:B------:R-:W-:-:S04]  /*07d0*/  FFMA R11, R10, R11, 0.042200751602649688721 ;  /* 0x3d2cdab20a0b7423 */ /* 0x000fc8000000000b */
[----:B------:R-:W-:-:S04]  /*07e0*/  FFMA R11, R10, R11, -0.074792981147766113281 ;  /* 0xbd992d100a0b7423 */ /* 0x000fc8000000000b */
[----:B------:R-:W-:-:S04]  /*07f0*/  FFMA R11, R10, R11, 0.10640415549278259277 ;  /* 0x3dd9ea6c0a0b7423 */ /* 0x000fc8000000000b */
[----:B------:R-:W-:-:S04]  /*0800*/  FFMA R11, R10, R11, -0.14207722246646881104 ;  /* 0xbe117cb10a0b7423 */ /* 0x000fc8000000000b */
[----:B------:R-:W-:-:S04]  /*0810*/  FFMA R11, R10, R11, 0.19993925094604492188 ;  /* 0x3e4cbce00a0b7423 */ /* 0x000fc8000000000b */
[----:B------:R-:W-:-:S04]  /*0820*/  FFMA R11, R10, R11, -0.33333197236061096191 ;  /* 0xbeaaaa7d0a0b7423 */ /* 0x000fc8000000000b */
[----:B------:R-:W-:Y:S01]  /*0830*/  FMUL R11, R10, R11 ;  /* 0x0000000b0a0b7220 */ /* 0x000fe20000400000 */
[----:B------:R-:W-:-:S03]  /*0840*/  HFMA2 R10, -RZ, RZ, 1.857421875, -1409 ;  /* 0x3f6ee581ff0a7431 */ /* 0x000fc600000001ff */
[----:B------:R-:W-:-:S04]  /*0850*/  FFMA R11, R11, R4, R4 ;  /* 0x000000040b0b7223 */ /* 0x000fc80000000004 */
[C---:B------:R-:W-:Y:S01]  /*0860*/  FFMA R4, R10.reuse, 1.6832555532455444336, -R11 ;  /* 0x3fd774eb0a047823 */ /* 0x040fe2000000080b */
[----:B------:R-:W-:-:S04]  /*0870*/  FSEL R10, R10, 1.8663789033889770508, P2 ;  /* 0x3feee5810a0a7808 */ /* 0x000fc80001000000 */
[-C--:B------:R-:W-:Y:S01]  /*0880*/  FSEL R15, R4, R11.reuse, P2 ;  /* 0x0000000b040f7208 */ /* 0x080fe20001000000 */
[----:B------:R-:W-:Y:S01]  /*0890*/  IMAD.MOV.U32 R4, RZ, RZ, 0x4016cbe4 ;  /* 0x4016cbe4ff047424 */ /* 0x000fe200078e00ff */
[----:B------:R-:W-:-:S05]  /*08a0*/  FSEL R11, R11, -R11, P2 ;  /* 0x8000000b0b0b7208 */ /* 0x000fca0001000000 */
[----:B------:R-:W-:Y:S01]  /*08b0*/  @!P0 FFMA R15, R10, 1.6832555532455444336, R11 ;  /* 0x3fd774eb0a0f8823 */ /* 0x000fe2000000000b */
[----:B------:R-:W-:Y:S01]  /*08c0*/  @!P3 FSEL R15, R4, 0.78539818525314331055, !P0 ;  /* 0x3f490fdb040fb808 */ /* 0x000fe20004000000 */
[----:B------:R-:W-:Y:S01]  /*08d0*/  VIADD R4, R12, 0xf3000000 ;  /* 0xf30000000c047836 */ /* 0x000fe20000000000 */
[----:B------:R-:W-:Y:S01]  /*08e0*/  @!P1 FSEL R15, RZ, 3.1415927410125732422, P0 ;  /* 0x40490fdbff0f9808 */ /* 0x000fe20000000000 */
[----:B------:R-:W-:Y:S02]  /*08f0*/  FADD R10, |R0|, |R13| ;  /* 0x4000000d000a7221 */ /* 0x000fe40000000200 */
[----:B------:R0:W1:Y:S01]  /*0900*/  MUFU.RSQ R13, R12 ;  /* 0x0000000c000d7308 */ /* 0x0000620000001400 */
[----:B------:R-:W-:Y:S02]  /*0910*/  ISETP.GT.U32.AND P1, PT, R4, 0x727fffff, PT ;  /* 0x727fffff0400780c */ /* 0x000fe40003f24070 */
[----:B------:R-:W-:Y:S02]  /*0920*/  FSETP.NAN.AND P0, PT, R10, R10, PT ;  /* 0x0000000a0a00720b */ /* 0x000fe40003f08000 */
[----:B------:R-:W-:-:S04]  /*0930*/  LOP3.LUT R15, R15, 0x80000000, R0, 0xb8, !PT ;  /* 0x800000000f0f7812 */ /* 0x000fc800078eb800 */
[----:B------:R-:W-:-:S05]  /*0940*/  FSEL R10, R10, R15, P0 ;  /* 0x0000000f0a0a7208 */ /* 0x000fca0000000000 */
[----:B0-----:R-:W-:Y:S05]  /*0950*/  @!P1 BRA `(.L_x_95) ;  /* 0x0000000000109947 */ /* 0x001fea0003800000 */
[----:B------:R-:W-:-:S07]  /*0960*/  MOV R15, 0x980 ;  /* 0x00000980000f7802 */ /* 0x000fce0000000f00 */
[----:B-1---5:R-:W-:Y:S05]  /*0970*/  CALL.REL.NOINC `($__internal_5_$__cuda_sm20_sqrt_rn_f32_slowpath) ;  /* 0x0000001000a87944 */ /* 0x022fea0003c00000 */
[----:B------:R-:W-:Y:S01]  /*0980*/  MOV R11, R4 ;  /* 0x00000004000b7202 */ /* 0x000fe20000000f00 */
[----:B------:R-:W-:Y:S06]  /*0990*/  BRA `(.L_x_96) ;  /* 0x0000000000107947 */ /* 0x000fec0003800000 */
.L_x_95:
[----:B-1----:R-:W-:Y:S01]  /*09a0*/  FMUL.FTZ R11, R12, R13 ;  /* 0x0000000d0c0b7220 */ /* 0x002fe20000410000 */
[----:B------:R-:W-:-:S03]  /*09b0*/  FMUL.FTZ R4, R13, 0.5 ;  /* 0x3f0000000d047820 */ /* 0x000fc60000410000 */
[----:B------:R-:W-:-:S04]  /*09c0*/  FFMA R0, -R11, R11, R12 ;  /* 0x0000000b0b007223 */ /* 0x000fc8000000010c */
[----:B------:R-:W-:-:S07]  /*09d0*/  FFMA R11, R0, R4, R11 ;  /* 0x00000004000b7223 */ /* 0x000fce000000000b */
.L_x_96:
[----:B------:R-:W-:Y:S05]  /*09e0*/  BSYNC.RECONVERGENT B0 ;  /* 0x0000000000007941 */ /* 0x000fea0003800200 */
.L_x_94:
[----:B------:R-:W0:Y:S01]  /*09f0*/  LDC R12, c[0x0][0x38c] ;  /* 0x0000e300ff0c7b82 */ /* 0x000e220000000800 */
[----:B------:R-:W-:Y:S01]  /*0a00*/  BSSY.RECONVERGENT B0, `(.L_x_97) ;  /* 0x000000f000007945 */ /* 0x000fe20003800200 */
[----:B0-----:R-:W0:Y:S01]  /*0a10*/  MUFU.RCP R0, R12 ;  /* 0x0000000c00007308 */ /* 0x001e220000001000 */
[----:B------:R-:W-:-:S07]  /*0a20*/  FMNMX R11, R11, R12, !PT ;  /* 0x0000000c0b0b7209 */ /* 0x000fce0007800000 */
[----:B------:R-:W1:Y:S01]  /*0a30*/  FCHK P0, R11, R12 ;  /* 0x0000000c0b007302 */ /* 0x000e620000000000 */
[----:B0-----:R-:W-:-:S04]  /*0a40*/  FFMA R13, R0, -R12, 1 ;  /* 0x3f800000000d7423 */ /* 0x001fc8000000080c */
[----:B------:R-:W-:-:S04]  /*0a50*/  FFMA R0, R0, R13, R0 ;  /* 0x0000000d00007223 */ /* 0x000fc80000000000 */
[----:B------:R-:W-:-:S04]  /*0a60*/  FFMA R4, R11, R0, RZ ;  /* 0x000000000b047223 */ /* 0x000fc800000000ff */
[----:B------:R-:W-:-:S04]  /*0a70*/  FFMA R13, R4, -R12, R11 ;  /* 0x8000000c040d7223 */ /* 0x000fc8000000000b */
[----:B------:R-:W-:Y:S01]  /*0a80*/  FFMA R0, R0, R13, R4 ;  /* 0x0000000d00007223 */ /* 0x000fe20000000004 */
[----:B-1----:R-:W-:Y:S06]  /*0a90*/  @!P0 BRA `(.L_x_98) ;  /* 0x0000000000148947 */ /* 0x002fec0003800000 */
[----:B------:R-:W0:Y:S01]  /*0aa0*/  LDCU UR6, c[0x0][0x38c] ;  /* 0x00007180ff0677ac */ /* 0x000e220008000800 */
[----:B------:R-:W-:Y:S01]  /*0ab0*/  MOV R14, 0xae0 ;  /* 0x00000ae0000e7802 */ /* 0x000fe20000000f00 */
[----:B0-----:R-:W-:-:S07]  /*0ac0*/  IMAD.U32 R12, RZ, RZ, UR6 ;  /* 0x00000006ff0c7e24 */ /* 0x001fce000f8e00ff */
[----:B-----5:R-:W-:Y:S05]  /*0ad0*/  CALL.REL.NOINC `($__internal_6_$__cuda_sm3x_div_rn_noftz_f32_slowpath) ;  /* 0x0000001000ac7944 */ /* 0x020fea0003c00000 */
[----:B------:R-:W-:-:S07]  /*0ae0*/  IMAD.MOV.U32 R0, RZ, RZ, R11 ;  /* 0x000000ffff007224 */ /* 0x000fce00078e000b */
.L_x_98:
[----:B------:R-:W-:Y:S05]  /*0af0*/  BSYNC.RECONVERGENT B0 ;  /* 0x0000000000007941 */ /* 0x000fea0003800200 */
.L_x_97:
[----:B------:R-:W0:Y:S01]  /*0b00*/  LDCU UR6, c[0x0][0x394] ;  /* 0x00007280ff0677ac */ /* 0x000e220008000800 */
[----:B------:R-:W-:Y:S02]  /*0b10*/  MOV R12, 0x1 ;  /* 0x00000001000c7802 */ /* 0x000fe40000000f00 */
[----:B------:R-:W-:Y:S01]  /*0b20*/  FSETP.GEU.AND P0, PT, R0, 1.175494350822287508e-38, PT ;  /* 0x008000000000780b */ /* 0x000fe20003f0e000 */
[----:B------:R-:W-:Y:S01]  /*0b30*/  UMOV UR7, 0x400921fb ;  /* 0x400921fb00077882 */ /* 0x000fe20000000000 */
[----:B------:R-:W-:Y:S02]  /*0b40*/  MOV R25, 0x3e055027 ;  /* 0x3e05502700197802 */ /* 0x000fe40000000f00 */
[----:B------:R-:W-:-:S09]  /*0b50*/  FSEL R20, RZ, -23, P0 ;  /* 0xc1b80000ff147808 */ /* 0x000fd20000000000 */
[----:B------:R-:W-:Y:S01]  /*0b60*/  @!P0 FMUL R0, R0, 8388608 ;  /* 0x4b00000000008820 */ /* 0x000fe20000400000 */
[----:B0-----:R-:W0:Y:S01]  /*0b70*/  I2F.F64 R18, UR6 ;  /* 0x0000000600127d12 */ /* 0x001e220008201c00 */
[----:B------:R-:W-:Y:S02]  /*0b80*/  UMOV UR6, 0x54442d18 ;  /* 0x54442d1800067882 */ /* 0x000fe40000000000 */
[C---:B------:R-:W-:Y:S01]  /*0b90*/  VIADD R11, R0.reuse, 0xc0d55555 ;  /* 0xc0d55555000b7836 */ /* 0x040fe20000000000 */
[C---:B------:R-:W-:Y:S02]  /*0ba0*/  ISETP.GT.U32.AND P0, PT, R0.reuse, 0x7f7fffff, PT ;  /* 0x7f7fffff0000780c */ /* 0x040fe40003f04070 */
[----:B------:R-:W-:Y:S02]  /*0bb0*/  FSETP.NEU.AND P1, PT, R0, RZ, PT ;  /* 0x000000ff0000720b */ /* 0x000fe40003f2d000 */
[----:B------:R-:W-:-:S05]  /*0bc0*/  LOP3.LUT R11, R11, 0xff800000, RZ, 0xc0, !PT ;  /* 0xff8000000b0b7812 */ /* 0x000fca00078ec0ff */
[----:B------:R-:W-:Y:S01]  /*0bd0*/  IMAD.IADD R4, R0, 0x1, -R11 ;  /* 0x0000000100047824 */ /* 0x000fe200078e0a0b */
[----:B------:R-:W-:Y:S01]  /*0be0*/  I2FP.F32.S32 R11, R11 ;  /* 0x0000000b000b7245 */ /* 0x000fe20000201400 */
[----:B0-----:R-:W-:Y:S02]  /*0bf0*/  DADD R14, R18, -UR6 ;  /* 0x80000006120e7e29 */ /* 0x001fe40008000000 */
[----:B------:R-:W-:Y:S02]  /*0c00*/  FADD R4, R4, -1 ;  /* 0xbf80000004047421 */ /* 0x000fe40000000000 */
[----:B------:R-:W-:Y:S02]  /*0c10*/  FFMA R11, R11, 1.1920928955078125e-07, R20 ;  /* 0x340000000b0b7823 */ /* 0x000fe40000000014 */
[C---:B------:R-:W-:Y:S01]  /*0c20*/  FFMA R25, R4.reuse, -R25, 0.14084610342979431152 ;  /* 0x3e1039f604197423 */ /* 0x040fe20000000819 */
[----:B------:R-:W0:Y:S03]  /*0c30*/  MUFU.RCP64H R13, R15 ;  /* 0x0000000f000d7308 */ /* 0x000e260000001800 */
[----:B------:R-:W-:-:S04]  /*0c40*/  FFMA R25, R4, R25, -0.12148627638816833496 ;  /* 0xbdf8cdcc04197423 */ /* 0x000fc80000000019 */
[----:B------:R-:W-:-:S04]  /*0c50*/  FFMA R25, R4, R25, 0.13980610668659210205 ;  /* 0x3e0f295504197423 */ /* 0x000fc80000000019 */
[----:B------:R-:W-:-:S04]  /*0c60*/  FFMA R25, R4, R25, -0.16684235632419586182 ;  /* 0xbe2ad8b904197423 */ /* 0x000fc80000000019 */
[----:B------:R-:W-:Y:S01]  /*0c70*/  FFMA R27, R4, R25, 0.20012299716472625732 ;  /* 0x3e4ced0b041b7423 */ /* 0x000fe20000000019 */
[----:B0-----:R-:W-:-:S03]  /*0c80*/  DFMA R16, -R14, R12, 1 ;  /* 0x3ff000000e10742b */ /* 0x001fc6000000010c */
[----:B------:R-:W-:-:S04]  /*0c90*/  FFMA R27, R4, R27, -0.24999669194221496582 ;  /* 0xbe7fff22041b7423 */ /* 0x000fc8000000001b */
[----:B------:R-:W-:Y:S01]  /*0ca0*/  FFMA R27, R4, R27, 0.33333182334899902344 ;  /* 0x3eaaaa78041b7423 */ /* 0x000fe2000000001b */
[----:B------:R-:W-:-:S03]  /*0cb0*/  DFMA R16, R16, R16, R16 ;  /* 0x000000101010722b */ /* 0x000fc60000000010 */
[----:B------:R-:W-:-:S04]  /*0cc0*/  FFMA R27, R4, R27, -0.5 ;  /* 0xbf000000041b7423 */ /* 0x000fc8000000001b */
[C---:B------:R-:W-:Y:S01]  /*0cd0*/  FMUL R27, R4.reuse, R27 ;  /* 0x0000001b041b7220 */ /* 0x040fe20000400000 */
[----:B------:R-:W-:Y:S02]  /*0ce0*/  DFMA R12, R12, R16, R12 ;  /* 0x000000100c0c722b */ /* 0x000fe4000000000c */
[----:B------:R-:W-:Y:S01]  /*0cf0*/  DADD R16, R18, UR6 ;  /* 0x0000000612107e29 */ /* 0x000fe20008000000 */
[----:B------:R-:W-:-:S04]  /*0d00*/  FFMA R4, R4, R27, R4 ;  /* 0x0000001b04047223 */ /* 0x000fc80000000004 */
[----:B------:R-:W-:Y:S01]  /*0d10*/  FFMA R4, R11, 0.69314718246459960938, R4 ;  /* 0x3f3172180b047823 */ /* 0x000fe20000000004 */
[----:B------:R-:W-:-:S04]  /*0d20*/  DFMA R22, -R14, R12, 1 ;  /* 0x3ff000000e16742b */ /* 0x000fc8000000010c */
[----:B------:R-:W-:-:S04]  /*0d30*/  FSETP.GEU.AND P3, PT, |R17|, 6.5827683646048100446e-37, PT ;  /* 0x036000001100780b */ /* 0x000fc80003f6e200 */
[----:B------:R-:W-:-:S08]  /*0d40*/  DFMA R12, R12, R22, R12 ;  /* 0x000000160c0c722b */ /* 0x000fd0000000000c */
[----:B------:R-:W-:-:S08]  /*0d50*/  DMUL R22, R16, R12 ;  /* 0x0000000c10167228 */ /* 0x000fd00000000000 */
[----:B------:R-:W-:-:S08]  /*0d60*/  DFMA R24, -R14, R22, R16 ;  /* 0x000000160e18722b */ /* 0x000fd00000000110 */
[----:B------:R-:W-:Y:S01]  /*0d70*/  DFMA R12, R12, R24, R22 ;  /* 0x000000180c0c722b */ /* 0x000fe20000000016 */
[----:B------:R-:W-:-:S04]  /*0d80*/  IMAD.MOV.U32 R23, RZ, RZ, 0x7f800000 ;  /* 0x7f800000ff177424 */ /* 0x000fc800078e00ff */
[----:B------:R-:W-:-:S05]  /*0d90*/  @P0 FFMA R4, R0, R23, +INF ;  /* 0x7f80000000040423 */ /* 0x000fca0000000017 */
[----:B------:R-:W-:Y:S01]  /*0da0*/  FFMA R20, RZ, R15, R13 ;  /* 0x0000000fff147223 */ /* 0x000fe2000000000d */
[----:B------:R-:W-:-:S04]  /*0db0*/  FSEL R0, R4, -INF , P1 ;  /* 0xff80000004007808 */ /* 0x000fc80000800000 */
[----:B------:R-:W-:-:S13]  /*0dc0*/  FSETP.GT.AND P2, PT, |R20|, 1.469367938527859385e-39, PT ;  /* 0x001000001400780b */ /* 0x000fda0003f44200 */
[----:B------:R-:W-:Y:S05]  /*0dd0*/  @P2 BRA P3, `(.L_x_99) ;  /* 0x0000000000182947 */ /* 0x000fea0001800000 */
[----:B------:R-:W-:Y:S01]  /*0de0*/  IMAD.MOV.U32 R12, RZ, RZ, R14 ;  /* 0x000000ffff0c7224 */ /* 0x000fe200078e000e */
[----:B------:R-:W-:Y:S02]  /*0df0*/  MOV R13, R15 ;  /* 0x0000000f000d7202 */ /* 0x000fe40000000f00 */
[----:B------:R-:W-:-:S07]  /*0e00*/  MOV R4, 0xe20 ;  /* 0x00000e2000047802 */ /* 0x000fce0000000f00 */
[----:B-----5:R-:W-:Y:S05]  /*0e10*/  CALL.REL.NOINC `($__internal_4_$__cuda_sm20_div_rn_f64_full) ;  /* 0x0000000800147944 */ /* 0x020fea0003c00000 */
[----:B------:R-:W-:Y:S02]  /*0e20*/  IMAD.MOV.U32 R12, RZ, RZ, R24 ;  /* 0x000000ffff0c7224 */ /* 0x000fe400078e0018 */
[----:B------:R-:W-:-:S07]  /*0e30*/  IMAD.MOV.U32 R13, RZ, RZ, R25 ;  /* 0x000000ffff0d7224 */ /* 0x000fce00078e0019 */
.L_x_99:
[----:B------:R-:W0:Y:S01]  /*0e40*/  F2F.F32.F64 R4, R12 ;  /* 0x0000000c00047310 */ /* 0x000e220000301000 */
[----:B------:R-:W-:Y:S01]  /*0e50*/  IMAD.MOV.U32 R17, RZ, RZ, 0x3e055027 ;  /* 0x3e055027ff117424 */ /* 0x000fe200078e00ff */
[----:B------:R-:W-:Y:S01]  /*0e60*/  BSSY.RECONVERGENT B0, `(.L_x_100) ;  /* 0x0000026000007945 */ /* 0x000fe20003800200 */
[----:B0-----:R-:W-:-:S13]  /*0e70*/  FSETP.GEU.AND P0, PT, R4, 1.175494350822287508e-38, PT ;  /* 0x008000000400780b */ /* 0x001fda0003f0e000 */
[----:B------:R-:W-:-:S05]  /*0e80*/  @!P0 FMUL R4, R4, 8388608 ;  /* 0x4b00000004048820 */ /* 0x000fca0000400000 */
[----:B------:R-:W-:-:S04]  /*0e90*/  IADD3 R11, PT, PT, R4, -0x3f2aaaab, RZ ;  /* 0xc0d55555040b7810 */ /* 0x000fc80007ffe0ff */
[----:B------:R-:W-:-:S04]  /*0ea0*/  LOP3.LUT R15, R11, 0xff800000, RZ, 0xc0, !PT ;  /* 0xff8000000b0f7812 */ /* 0x000fc800078ec0ff */
[----:B------:R-:W-:Y:S01]  /*0eb0*/  I2FP.F32.S32 R12, R15 ;  /* 0x0000000f000c7245 */ /* 0x000fe20000201400 */
[----:B------:R-:W-:-:S04]  /*0ec0*/  IMAD.IADD R11, R4, 0x1, -R15 ;  /* 0x00000001040b7824 */ /* 0x000fc800078e0a0f */
[----:B------:R-:W-:-:S04]  /*0ed0*/  FADD R14, R11, -1 ;  /* 0xbf8000000b0e7421 */ /* 0x000fc80000000000 */
[----:B------:R-:W-:-:S04]  /*0ee0*/  FFMA R11, R14, -R17, 0.14084610342979431152 ;  /* 0x3e1039f60e0b7423 */ /* 0x000fc80000000811 */
[----:B------:R-:W-:-:S04]  /*0ef0*/  FFMA R11, R14, R11, -0.12148627638816833496 ;  /* 0xbdf8cdcc0e0b7423 */ /* 0x000fc8000000000b */
[----:B------:R-:W-:-:S04]  /*0f00*/  FFMA R11, R14, R11, 0.13980610668659210205 ;  /* 0x3e0f29550e0b7423 */ /* 0x000fc8000000000b */
[----:B------:R-:W-:-:S04]  /*0f10*/  FFMA R11, R14, R11, -0.16684235632419586182 ;  /* 0xbe2ad8b90e0b7423 */ /* 0x000fc8000000000b */
[----:B------:R-:W-:-:S04]  /*0f20*/  FFMA R11, R14, R11, 0.20012299716472625732 ;  /* 0x3e4ced0b0e0b7423 */ /* 0x000fc8000000000b */
[----:B------:R-:W-:-:S04]  /*0f30*/  FFMA R11, R14, R11, -0.24999669194221496582 ;  /* 0xbe7fff220e0b7423 */ /* 0x000fc8000000000b */
[----:B------:R-:W-:-:S04]  /*0f40*/  FFMA R11, R14, R11, 0.33333182334899902344 ;  /* 0x3eaaaa780e0b7423 */ /* 0x000fc8000000000b */
[----:B------:R-:W-:Y:S01]  /*0f50*/  FFMA R13, R14, R11, -0.5 ;  /* 0xbf0000000e0d7423 */ /* 0x000fe2000000000b */
[----:B------:R-:W-:Y:S02]  /*0f60*/  FSEL R11, RZ, -23, P0 ;  /* 0xc1b80000ff0b7808 */ /* 0x000fe40000000000 */
[----:B------:R-:W-:Y:S01]  /*0f70*/  ISETP.GT.U32.AND P0, PT, R4, 0x7f7fffff, PT ;  /* 0x7f7fffff0400780c */ /* 0x000fe20003f04070 */
[----:B------:R-:W-:Y:S02]  /*0f80*/  FMUL R13, R14, R13 ;  /* 0x0000000d0e0d7220 */ /* 0x000fe40000400000 */
[----:B------:R-:W-:Y:S02]  /*0f90*/  FFMA R11, R12, 1.1920928955078125e-07, R11 ;  /* 0x340000000c0b7823 */ /* 0x000fe4000000000b */
[----:B------:R-:W-:Y:S01]  /*0fa0*/  FFMA R14, R14, R13, R14 ;  /* 0x0000000d0e0e7223 */ /* 0x000fe2000000000e */
[----:B------:R-:W-:-:S03]  /*0fb0*/  MOV R13, 0x7f800000 ;  /* 0x7f800000000d7802 */ /* 0x000fc60000000f00 */
[----:B------:R-:W-:-:S04]  /*0fc0*/  FFMA R11, R11, 0.69314718246459960938, R14 ;  /* 0x3f3172180b0b7823 */ /* 0x000fc8000000000e */
[C---:B------:R-:W-:Y:S01]  /*0fd0*/  @P0 FFMA R11, R4.reuse, R13, +INF ;  /* 0x7f800000040b0423 */ /* 0x040fe2000000000d */
[----:B------:R-:W-:-:S04]  /*0fe0*/  FSETP.NEU.AND P0, PT, R4, RZ, PT ;  /* 0x000000ff0400720b */ /* 0x000fc80003f0d000 */
[----:B------:R-:W-:-:S04]  /*0ff0*/  FSEL R13, R11, -INF , P0 ;  /* 0xff8000000b0d7808 */ /* 0x000fc80000000000 */
        /* <DEDUP_REMOVED lines=8> */
[----:B------:R-:W-:Y:S01]  /*1080*/  IMAD.MOV.U32 R11, RZ, RZ, R0 ;  /* 0x000000ffff0b7224 */ /* 0x000fe200078e0000 */
[----:B------:R-:W-:Y:S01]  /*1090*/  MOV R14, 0x10c0 ;  /* 0x000010c0000e7802 */ /* 0x000fe20000000f00 */
[----:B------:R-:W-:-:S07]  /*10a0*/  IMAD.MOV.U32 R12, RZ, RZ, R13 ;  /* 0x000000ffff0c7224 */ /* 0x000fce00078e000d */
[----:B-----5:R-:W-:Y:S05]  /*10b0*/  CALL.REL.NOINC `($__internal_6_$__cuda_sm3x_div_rn_noftz_f32_slowpath) ;  /* 0x0000000c00347944 */ /* 0x020fea0003c00000 */
.L_x_101:
[----:B------:R-:W-:Y:S05]  /*10c0*/  BSYNC.RECONVERGENT B0 ;  /* 0x0000000000007941 */ /* 0x000fea0003800200 */
.L_x_100:
[----:B------:R-:W0:Y:S01]  /*10d0*/  LDC R12, c[0x0][0x400] ;  /* 0x00010000ff0c7b82 */ /* 0x000e220000000800 */
[----:B------:R-:W-:Y:S01]  /*10e0*/  BSSY.RECONVERGENT B0, `(.L_x_102) ;  /* 0x000000e000007945 */ /* 0x000fe20003800200 */
[----:B0-----:R-:W0:Y:S08]  /*10f0*/  MUFU.RCP R0, R12 ;  /* 0x0000000c00007308 */ /* 0x001e300000001000 */
        /* <DEDUP_REMOVED lines=8> */
[----:B------:R-:W-:Y:S02]  /*1180*/  MOV R14, 0x11b0 ;  /* 0x000011b0000e7802 */ /* 0x000fe40000000f00 */
[----:B0-----:R-:W-:-:S07]  /*1190*/  MOV R12, UR6 ;  /* 0x00000006000c7c02 */ /* 0x001fce0008000f00 */
[----:B-----5:R-:W-:Y:S05]  /*11a0*/  CALL.REL.NOINC `($__internal_6_$__cuda_sm3x_div_rn_noftz_f32_slowpath) ;  /* 0x0000000800f87944 */ /* 0x020fea0003c00000 */
[----:B------:R-:W-:-:S07]  /*11b0*/  IMAD.MOV.U32 R0, RZ, RZ, R11 ;  /* 0x000000ffff007224 */ /* 0x000fce00078e000b */
.L_x_103:
[----:B------:R-:W-:Y:S05]  /*11c0*/  BSYNC.RECONVERGENT B0 ;  /* 0x0000000000007941 */ /* 0x000fea0003800200 */
.L_x_102:
[----:B------:R-:W0:Y:S01]  /*11d0*/  MUFU.RCP64H R15, 6.283184051513671875 ;  /* 0x401921fb000f7908 */ /* 0x000e220000001800 */
[----:B------:R-:W-:Y:S02]  /*11e0*/  HFMA2 R13, -RZ, RZ, 2.048828125, 0.01168060302734375 ;  /* 0x401921fbff0d7431 */ /* 0x000fe400000001ff */
[----:B------:R-:W-:Y:S01]  /*11f0*/  IMAD.MOV.U32 R12, RZ, RZ, 0x54442d18 ;  /* 0x54442d18ff0c7424 */ /* 0x000fe200078e00ff */
[----:B------:R-:W-:Y:S01]  /*1200*/  UMOV UR6, 0x54442d18 ;  /* 0x54442d1800067882 */ /* 0x000fe20000000000 */
[----:B------:R-:W-:Y:S01]  /*1210*/  IMAD.MOV.U32 R14, RZ, RZ, 0x1 ;  /* 0x00000001ff0e7424 */ /* 0x000fe200078e00ff */
[----:B------:R-:W-:Y:S01]  /*1220*/  UMOV UR7, 0x400921fb ;  /* 0x400921fb00077882 */ /* 0x000fe20000000000 */
[----:B------:R-:W-:Y:S01]  /*1230*/  BSSY.RECONVERGENT B0, `(.L_x_104) ;  /* 0x0000019000007945 */ /* 0x000fe20003800200 */
[----:B------:R-:W1:Y:S08]  /*1240*/  F2F.F64.F32 R10, R10 ;  /* 0x0000000a000a7310 */ /* 0x000e700000201800 */
[----:B------:R-:W2:Y:S01]  /*1250*/  F2I.TRUNC.NTZ R0, R0 ;  /* 0x0000000000007305 */ /* 0x000ea2000020f100 */
[----:B0-----:R-:W-:-:S08]  /*1260*/  DFMA R16, R14, -R12, 1 ;  /* 0x3ff000000e10742b */ /* 0x001fd0000000080c */
[----:B------:R-:W-:-:S08]  /*1270*/  DFMA R16, R16, R16, R16 ;  /* 0x000000101010722b */ /* 0x000fd00000000010 */
[----:B------:R-:W-:Y:S02]  /*1280*/  DFMA R16, R14, R16, R14 ;  /* 0x000000100e10722b */ /* 0x000fe4000000000e */
[----:B-1----:R-:W-:-:S06]  /*1290*/  DADD R14, R10, UR6 ;  /* 0x000000060a0e7e29 */ /* 0x002fcc0008000000 */
[----:B------:R-:W-:Y:S02]  /*12a0*/  DFMA R22, R16, -R12, 1 ;  /* 0x3ff000001016742b */ /* 0x000fe4000000080c */
[----:B------:R-:W-:-:S06]  /*12b0*/  DMUL R18, R18, R14 ;  /* 0x0000000e12127228 */ /* 0x000fcc0000000000 */
[----:B------:R-:W-:-:S04]  /*12c0*/  DFMA R22, R16, R22, R16 ;  /* 0x000000161016722b */ /* 0x000fc80000000010 */
[----:B------:R-:W-:-:S04]  /*12d0*/  FSETP.GEU.AND P1, PT, |R19|, 6.5827683646048100446e-37, PT ;  /* 0x036000001300780b */ /* 0x000fc80003f2e200 */
[----:B------:R-:W-:-:S08]  /*12e0*/  DMUL R14, R18, R22 ;  /* 0x00000016120e7228 */ /* 0x000fd00000000000 */
[----:B------:R-:W-:-:S08]  /*12f0*/  DFMA R12, R14, -R12, R18 ;  /* 0x8000000c0e0c722b */ /* 0x000fd00000000012 */
[----:B------:R-:W-:-:S10]  /*1300*/  DFMA R12, R22, R12, R14 ;  /* 0x0000000c160c722b */ /* 0x000fd4000000000e */
[----:B------:R-:W-:-:S05]  /*1310*/  FFMA R4, RZ, 2.3926990032196044922, R13 ;  /* 0x401921fbff047823 */ /* 0x000fca000000000d */
[----:B------:R-:W-:-:S13]  /*1320*/  FSETP.GT.AND P0, PT, |R4|, 1.469367938527859385e-39, PT ;  /* 0x001000000400780b */ /* 0x000fda0003f04200 */
[----:B--2---:R-:W-:Y:S05]  /*1330*/  @P0 BRA P1, `(.L_x_105) ;  /* 0x0000000000200947 */ /* 0x004fea0000800000 */
[----:B------:R-:W-:Y:S01]  /*1340*/  MOV R16, R18 ;  /* 0x0000001200107202 */ /* 0x000fe20000000f00 */
[----:B------:R-:W-:Y:S01]  /*1350*/  IMAD.MOV.U32 R17, RZ, RZ, R19 ;  /* 0x000000ffff117224 */ /* 0x000fe200078e0013 */
[----:B------:R-:W-:Y:S01]  /*1360*/  MOV R12, 0x54442d18 ;  /* 0x54442d18000c7802 */ /* 0x000fe20000000f00 */
[----:B------:R-:W-:Y:S01]  /*1370*/  IMAD.MOV.U32 R13, RZ, RZ, 0x401921fb ;  /* 0x401921fbff0d7424 */ /* 0x000fe200078e00ff */
[----:B------:R-:W-:-:S07]  /*1380*/  MOV R4, 0x13a0 ;  /* 0x000013a000047802 */ /* 0x000fce0000000f00 */
[----:B-----5:R-:W-:Y:S05]  /*1390*/  CALL.REL.NOINC `($__internal_4_$__cuda_sm20_div_rn_f64_full) ;  /* 0x0000000000b47944 */ /* 0x020fea0003c00000 */
[----:B------:R-:W-:Y:S01]  /*13a0*/  MOV R12, R24 ;  /* 0x00000018000c7202 */ /* 0x000fe20000000f00 */
[----:B------:R-:W-:-:S07]  /*13b0*/  IMAD.MOV.U32 R13, RZ, RZ, R25 ;  /* 0x000000ffff0d7224 */ /* 0x000fce00078e0019 */
.L_x_105:
[----:B------:R-:W-:Y:S05]  /*13c0*/  BSYNC.RECONVERGENT B0 ;  /* 0x0000000000007941 */ /* 0x000fea0003800200 */
.L_x_104:
[----:B------:R-:W0:Y:S01]  /*13d0*/  LDCU.64 UR6, c[0x0][0x390] ;  /* 0x00007200ff0677ac */ /* 0x000e220008000a00 */
[----:B------:R-:W1:Y:S01]  /*13e0*/  LDC R15, c[0x0][0x398] ;  /* 0x0000e600ff0f7b82 */ /* 0x000e620000000800 */
[----:B------:R-:W0:Y:S02]  /*13f0*/  F2I.F64.TRUNC R13, R12 ;  /* 0x0000000c000d7311 */ /* 0x000e24000030d100 */
[----:B0-----:R-:W-:-:S04]  /*1400*/  ISETP.GE.AND P0, PT, R13, UR7, PT ;  /* 0x000000070d007c0c */ /* 0x001fc8000bf06270 */
[----:B------:R-:W-:-:S04]  /*1410*/  ISETP.GE.OR P0, PT, R0, UR6, P0 ;  /* 0x0000000600007c0c */ /* 0x000fc80008706670 */
[----:B-1----:R-:W-:-:S13]  /*1420*/  ISETP.LT.OR P0, PT, R15, 0x1, P0 ;  /* 0x000000010f00780c */ /* 0x002fda0000701670 */
[----:B------:R-:W-:Y:S05]  /*1430*/  @P0 EXIT ;  /* 0x000000000000094d */ /* 0x000fea0003800000 */
[----:B------:R-:W0:Y:S01]  /*1440*/  LDC.64 R10, c[0x0][0x3a0] ;  /* 0x0000e800ff0a7b82 */ /* 0x000e220000000a00 */
[----:B------:R-:W-:Y:S02]  /*1450*/  IMAD R12, R0, UR7, R13 ;  /* 0x00000007000c7c24 */ /* 0x000fe4000f8e020d */
[----:B------:R-:W-:Y:S02]  /*1460*/  HFMA2 R13, -RZ, RZ, 0, 5.9604644775390625e-08 ;  /* 0x00000001ff0d7431 */ /* 0x000fe400000001ff */
[----:B------:R-:W-:-:S04]  /*1470*/  IMAD R12, R12, R15, RZ ;  /* 0x0000000f0c0c7224 */ /* 0x000fc800078e02ff */
[----:B0-----:R-:W-:-:S05]  /*1480*/  IMAD.WIDE R10, R12, 0x14, R10 ;  /* 0x000000140c0a7825 */ /* 0x001fca00078e020a */
[----:B-----5:R0:W-:Y:S04]  /*1490*/  REDG.E.ADD.STRONG.GPU desc[UR4][R10.64], R9 ;  /* 0x000000090a00798e */ /* 0x0201e8000c12e104 */
[----:B------:R0:W-:Y:S04]  /*14a0*/  REDG.E.ADD.STRONG.GPU desc[UR4][R10.64+0x4], R2 ;  /* 0x000004020a00798e */ /* 0x0001e8000c12e104 */
[----:B------:R0:W-:Y:S04]  /*14b0*/  REDG.E.ADD.STRONG.GPU desc[UR4][R10.64+0x8], R3 ;  /* 0x000008030a00798e */ /* 0x0001e8000c12e104 */
[----:B------:R0:W-:Y:S04]  /*14c0*/  REDG.E.ADD.STRONG.GPU desc[UR4][R10.64+0xc], R13 ;  /* 0x00000c0d0a00798e */ /* 0x0001e8000c12e104 */
[----:B------:R-:W2:Y:S01]  /*14d0*/  LDG.E R20, desc[UR4][R10.64+0x10] ;  /* 0x000010040a147981 */ /* 0x000ea2000c1e1900 */
[----:B------:R-:W-:Y:S01]  /*14e0*/  BSSY B0, `(.L_x_106) ;  /* 0x000000a000007945 */ /* 0x000fe20003800000 */
[----:B--2---:R-:W-:-:S13]  /*14f0*/  FSETP.GTU.AND P0, PT, R20, R21, PT ;  /* 0x000000151400720b */ /* 0x004fda0003f0c000 */
[----:B0-----:R-:W-:Y:S05]  /*1500*/  @!P0 BRA `(.L_x_107) ;  /* 0x00000000001c8947 */ /* 0x001fea0003800000 */
.L_x_108:
[----:B------:R-:W-:Y:S01]  /*1510*/  FSETP.GE.AND P0, PT, R21, R20, PT ;  /* 0x000000141500720b */ /* 0x000fe20003f06000 */
[----:B------:R-:W-:-:S12]  /*1520*/  YIELD ;  /* 0x0000000000007946 */ /* 0x000fd80003800000 */
[----:B------:R-:W-:Y:S05]  /*1530*/  @P0 BRA `(.L_x_107) ;  /* 0x0000000000100947 */ /* 0x000fea0003800000 */
[----:B------:R-:W2:Y:S02]  /*1540*/  ATOMG.E.CAS.STRONG.GPU PT, R13, [R10+0x10], R20, R21 ;  /* 0x000010140a0d73a9 */ /* 0x000ea400001ee115 */
[----:B--2---:R-:W-:Y:S01]  /*1550*/  ISETP.NE.AND P0, PT, R20, R13, PT ;  /* 0x0000000d1400720c */ /* 0x004fe20003f05270 */
[----:B------:R-:W-:-:S12]  /*1560*/  IMAD.MOV.U32 R20, RZ, RZ, R13 ;  /* 0x000000ffff147224 */ /* 0x000fd800078e000d */
[----:B------:R-:W-:Y:S05]  /*1570*/  @P0 BRA `(.L_x_108) ;  /* 0xfffffffc00e40947 */ /* 0x000fea000383ffff */
.L_x_107:
[----:B------:R-:W-:Y:S05]  /*1580*/  BSYNC B0 ;  /* 0x0000000000007941 */ /* 0x000fea0003800000 */
.L_x_106:
[----:B------:R-:W-:-:S04]  /*1590*/  ISETP.GT.AND P0, PT, R8, 0x4, PT ;  /* 0x000000040800780c */ /* 0x000fc80003f04270 */
[----:B------:R-:W-:-:S13]  /*15a0*/  ISETP.NE.OR P0, PT, R5, RZ, P0 ;  /* 0x000000ff0500720c */ /* 0x000fda0000705670 */
[----:B------:R-:W-:Y:S05]  /*15b0*/  @P0 EXIT ;  /* 0x000000000000094d */ /* 0x000fea0003800000 */
[----:B------:R-:W-:Y:S01]  /*15c0*/  MOV R0, 0x10 ;  /* 0x0000001000007802 */ /* 0x000fe20000000f00 */
[----:B------:R0:W-:Y:S01]  /*15d0*/  STL.64 [R1], R8 ;  /* 0x0000000801007387 */ /* 0x0001e20000100a00 */
[----:B------:R-:W1:Y:S02]  /*15e0*/  LDCU.64 UR4, c[0x4][URZ] ;  /* 0x01000000ff0477ac */ /* 0x000e640008000a00 */
[----:B------:R0:W2:Y:S01]  /*15f0*/  LDC.64 R10, c[0x4][R0] ;  /* 0x01000000000a7b82 */ /* 0x0000a20000000a00 */
[----:B------:R0:W-:Y:S04]  /*1600*/  STL.64 [R1+0x8], R2 ;  /* 0x0000080201007387 */ /* 0x0001e80000100a00 */
[----:B------:R0:W-:Y:S01]  /*1610*/  STL [R1+0x10], R12 ;  /* 0x0000100c01007387 */ /* 0x0001e20000100800 */
[----:B-1----:R-:W-:Y:S01]  /*1620*/  MOV R4, UR4 ;  /* 0x0000000400047c02 */ /* 0x002fe20008000f00 */
[----:B0-----:R-:W-:-:S07]  /*1630*/  IMAD.U32 R5, RZ, RZ, UR5 ;  /* 0x00000005ff057e24 */ /* 0x001fce000f8e00ff */
[----:B------:R-:W-:-:S07]  /*1640*/  LEPC R20, `(.L_x_109) ;  /* 0x000000001014794e */ /* 0x000fce0000000000 */
[----:B--2---:R-:W-:Y:S05]  /*1650*/  CALL.ABS.NOINC R10 ;  /* 0x000000000a007343 */ /* 0x004fea0003c00000 */
.L_x_109:
[----:B------:R-:W-:Y:S05]  /*1660*/  EXIT ;  /* 0x000000000000794d */ /* 0x000fea0003800000 */
        .weak           $__internal_4_$__cuda_sm20_div_rn_f64_full
        .type           $__internal_4_$__cuda_sm20_div_rn_f64_full,@function
        .size           $__internal_4_$__cuda_sm20_div_rn_f64_full,($__internal_5_$__cuda_sm20_sqrt_rn_f32_slowpath - $__internal_4_$__cuda_sm20_div_rn_f64_full)
$__internal_4_$__cuda_sm20_div_rn_f64_full:
[----:B------:R-:W-:Y:S01]  /*1670*/  FSETP.GEU.AND P2, PT, |R17|, 1.469367938527859385e-39, PT ;  /* 0x001000001100780b */ /* 0x000fe20003f4e200 */
[----:B------:R-:W-:Y:S01]  /*1680*/  BSSY.RECONVERGENT B1, `(.L_x_110) ;  /* 0x0000056000017945 */ /* 0x000fe20003800200 */
[C---:B------:R-:W-:Y:S02]  /*1690*/  FSETP.GEU.AND P0, PT, |R13|.reuse, 1.469367938527859385e-39, PT ;  /* 0x001000000d00780b */ /* 0x040fe40003f0e200 */
[----:B------:R-:W-:Y:S02]  /*16a0*/  LOP3.LUT R14, R13, 0x800fffff, RZ, 0xc0, !PT ;  /* 0x800fffff0d0e7812 */ /* 0x000fe400078ec0ff */
[----:B------:R-:W-:Y:S02]  /*16b0*/  LOP3.LUT R11, R17, 0x7ff00000, RZ, 0xc0, !PT ;  /* 0x7ff00000110b7812 */ /* 0x000fe400078ec0ff */
[----:B------:R-:W-:Y:S02]  /*16c0*/  LOP3.LUT R15, R14, 0x3ff00000, RZ, 0xfc, !PT ;  /* 0x3ff000000e0f7812 */ /* 0x000fe400078efcff */
[----:B------:R-:W-:-:S02]  /*16d0*/  MOV R14, R12 ;  /* 0x0000000c000e7202 */ /* 0x000fc40000000f00 */
[C---:B------:R-:W-:Y:S01]  /*16e0*/  LOP3.LUT R30, R13.reuse, 0x7ff00000, RZ, 0xc0, !PT ;  /* 0x7ff000000d1e7812 */ /* 0x040fe200078ec0ff */
[----:B------:R-:W-:Y:S01]  /*16f0*/  @!P2 IMAD.MOV.U32 R24, RZ, RZ, RZ ;  /* 0x000000ffff18a224 */ /* 0x000fe200078e00ff */
[----:B------:R-:W-:Y:S01]  /*1700*/  @!P2 LOP3.LUT R20, R13, 0x7ff00000, RZ, 0xc0, !PT ;  /* 0x7ff000000d14a812 */ /* 0x000fe200078ec0ff */
[----:B------:R-:W-:Y:S01]  /*1710*/  @!P0 DMUL R14, R12, 8.98846567431157953865e+307 ;  /* 0x7fe000000c0e8828 */ /* 0x000fe20000000000 */
[C---:B------:R-:W-:Y:S02]  /*1720*/  ISETP.GE.U32.AND P1, PT, R11.reuse, R30, PT ;  /* 0x0000001e0b00720c */ /* 0x040fe40003f26070 */
[----:B------:R-:W-:Y:S01]  /*1730*/  @!P2 ISETP.GE.U32.AND P3, PT, R11, R20, PT ;  /* 0x000000140b00a20c */ /* 0x000fe20003f66070 */
[----:B------:R-:W-:Y:S01]  /*1740*/  IMAD.MOV.U32 R20, RZ, RZ, 0x1ca00000 ;  /* 0x1ca00000ff147424 */ /* 0x000fe200078e00ff */
[----:B------:R-:W-:Y:S01]  /*1750*/  MOV R22, R16 ;  /* 0x0000001000167202 */ /* 0x000fe20000000f00 */
[----:B------:R-:W0:Y:S01]  /*1760*/  MUFU.RCP64H R27, R15 ;  /* 0x0000000f001b7308 */ /* 0x000e220000001800 */
[----:B------:R-:W-:-:S02]  /*1770*/  MOV R26, 0x1 ;  /* 0x00000001001a7802 */ /* 0x000fc40000000f00 */
[C---:B------:R-:W-:Y:S02]  /*1780*/  @!P2 SEL R25, R20.reuse, 0x63400000, !P3 ;  /* 0x634000001419a807 */ /* 0x040fe40005800000 */
[----:B------:R-:W-:Y:S02]  /*1790*/  SEL R23, R20, 0x63400000, !P1 ;  /* 0x6340000014177807 */ /* 0x000fe40004800000 */
[--C-:B------:R-:W-:Y:S02]  /*17a0*/  @!P2 LOP3.LUT R25, R25, 0x80000000, R17.reuse, 0xf8, !PT ;  /* 0x800000001919a812 */ /* 0x100fe400078ef811 */
[----:B------:R-:W-:Y:S02]  /*17b0*/  LOP3.LUT R23, R23, 0x800fffff, R17, 0xf8, !PT ;  /* 0x800fffff17177812 */ /* 0x000fe400078ef811 */
[----:B------:R-:W-:Y:S02]  /*17c0*/  @!P2 LOP3.LUT R25, R25, 0x100000, RZ, 0xfc, !PT ;  /* 0x001000001919a812 */ /* 0x000fe400078efcff */
[----:B------:R-:W-:-:S04]  /*17d0*/  @!P0 LOP3.LUT R30, R15, 0x7ff00000, RZ, 0xc0, !PT ;  /* 0x7ff000000f1e8812 */ /* 0x000fc800078ec0ff */
[----:B------:R-:W-:Y:S02]  /*17e0*/  @!P2 DFMA R22, R22, 2, -R24 ;  /* 0x400000001616a82b */ /* 0x000fe40000000818 */
[----:B0-----:R-:W-:-:S08]  /*17f0*/  DFMA R24, R26, -R14, 1 ;  /* 0x3ff000001a18742b */ /* 0x001fd0000000080e */
[----:B------:R-:W-:-:S08]  /*1800*/  DFMA R24, R24, R24, R24 ;  /* 0x000000181818722b */ /* 0x000fd00000000018 */
[----:B------:R-:W-:-:S08]  /*1810*/  DFMA R24, R26, R24, R26 ;  /* 0x000000181a18722b */ /* 0x000fd0000000001a */
[----:B------:R-:W-:-:S08]  /*1820*/  DFMA R26, R24, -R14, 1 ;  /* 0x3ff00000181a742b */ /* 0x000fd0000000080e */
[----:B------:R-:W-:-:S08]  /*1830*/  DFMA R24, R24, R26, R24 ;  /* 0x0000001a1818722b */ /* 0x000fd00000000018 */
[----:B------:R-:W-:-:S08]  /*1840*/  DMUL R26, R24, R22 ;  /* 0x00000016181a7228 */ /* 0x000fd00000000000 */
[----:B------:R-:W-:-:S08]  /*1850*/  DFMA R28, R26, -R14, R22 ;  /* 0x8000000e1a1c722b */ /* 0x000fd00000000016 */
[----:B------:R-:W-:Y:S01]  /*1860*/  DFMA R28, R24, R28, R26 ;  /* 0x0000001c181c722b */ /* 0x000fe2000000001a */
[----:B------:R-:W-:Y:S01]  /*1870*/  IMAD.MOV.U32 R27, RZ, RZ, R11 ;  /* 0x000000ffff1b7224 */ /* 0x000fe200078e000b */
[----:B------:R-:W-:-:S04]  /*1880*/  @!P2 LOP3.LUT R27, R23, 0x7ff00000, RZ, 0xc0, !PT ;  /* 0x7ff00000171ba812 */ /* 0x000fc800078ec0ff */
[----:B------:R-:W-:-:S04]  /*1890*/  IADD3 R24, PT, PT, R27, -0x1, RZ ;  /* 0xffffffff1b187810 */ /* 0x000fc80007ffe0ff */
[----:B------:R-:W-:Y:S01]  /*18a0*/  ISETP.GT.U32.AND P0, PT, R24, 0x7feffffe, PT ;  /* 0x7feffffe1800780c */ /* 0x000fe20003f04070 */
[----:B------:R-:W-:-:S05]  /*18b0*/  VIADD R24, R30, 0xffffffff ;  /* 0xffffffff1e187836 */ /* 0x000fca0000000000 */
[----:B------:R-:W-:-:S13]  /*18c0*/  ISETP.GT.U32.OR P0, PT, R24, 0x7feffffe, P0 ;  /* 0x7feffffe1800780c */ /* 0x000fda0000704470 */
[----:B------:R-:W-:Y:S05]  /*18d0*/  @P0 BRA `(.L_x_111) ;  /* 0x00000000006c0947 */ /* 0x000fea0003800000 */
[----:B------:R-:W-:-:S04]  /*18e0*/  LOP3.LUT R24, R13, 0x7ff00000, RZ, 0xc0, !PT ;  /* 0x7ff000000d187812 */ /* 0x000fc800078ec0ff */
[CC--:B------:R-:W-:Y:S02]  /*18f0*/  VIADDMNMX R16, R11.reuse, -R24.reuse, 0xb9600000, !PT ;  /* 0xb96000000b107446 */ /* 0x0c0fe40007800918 */
[----:B------:R-:W-:Y:S02]  /*1900*/  ISETP.GE.U32.AND P0, PT, R11, R24, PT ;  /* 0x000000180b00720c */ /* 0x000fe40003f06070 */
[----:B------:R-:W-:Y:S02]  /*1910*/  VIMNMX R11, PT, PT, R16, 0x46a00000, PT ;  /* 0x46a00000100b7848 */ /* 0x000fe40003fe0100 */
[----:B------:R-:W-:Y:S02]  /*1920*/  SEL R20, R20, 0x63400000, !P0 ;  /* 0x6340000014147807 */ /* 0x000fe40004000000 */
[----:B------:R-:W-:Y:S02]  /*1930*/  MOV R16, RZ ;  /* 0x000000ff00107202 */ /* 0x000fe40000000f00 */
        /* <DEDUP_REMOVED lines=11> */
[C---:B------:R-:W-:Y:S01]  /*19f0*/  IADD3 R13, PT, PT, -R11.reuse, RZ, RZ ;  /* 0x000000ff0b0d7210 */ /* 0x040fe20007ffe1ff */
[----:B------:R-:W-:Y:S01]  /*1a00*/  IMAD.MOV.U32 R12, RZ, RZ, RZ ;  /* 0x000000ffff0c7224 */ /* 0x000fe200078e00ff */
        /* <DEDUP_REMOVED lines=8> */
.L_x_111:
        /* <DEDUP_REMOVED lines=11> */
[----:B------:R-:W-:Y:S02]  /*1b40*/  @P0 LOP3.LUT R11, R25, 0x7ff00000, RZ, 0xfc, !PT ;  /* 0x7ff00000190b0812 */ /* 0x000fe400078efcff */
[----:B------:R-:W-:Y:S01]  /*1b50*/  @!P0 MOV R24, RZ ;  /* 0x000000ff00188202 */ /* 0x000fe20000000f00 */
[----:B------:R-:W-:Y:S01]  /*1b60*/  @P0 IMAD.MOV.U32 R24, RZ, RZ, RZ ;  /* 0x000000ffff180224 */ /* 0x000fe200078e00ff */
[----:B------:R-:W-:Y:S01]  /*1b70*/  @P0 MOV R25, R11 ;  /* 0x0000000b00190202 */ /* 0x000fe20000000f00 */
[----:B------:R-:W-:Y:S06]  /*1b80*/  BRA `(.L_x_112) ;  /* 0x0000000000147947 */ /* 0x000fec0003800000 */
.L_x_114:
[----:B------:R-:W-:Y:S01]  /*1b90*/  LOP3.LUT R25, R13, 0x80000, RZ, 0xfc, !PT ;  /* 0x000800000d197812 */ /* 0x000fe200078efcff */
[----:B------:R-:W-:Y:S01]  /*1ba0*/  IMAD.MOV.U32 R24, RZ, RZ, R12 ;  /* 0x000000ffff187224 */ /* 0x000fe200078e000c */
[----:B------:R-:W-:Y:S06]  /*1bb0*/  BRA `(.L_x_112) ;  /* 0x0000000000087947 */ /* 0x000fec0003800000 */
.L_x_113:
[----:B------:R-:W-:Y:S02]  /*1bc0*/  LOP3.LUT R25, R17, 0x80000, RZ, 0xfc, !PT ;  /* 0x0008000011197812 */ /* 0x000fe400078efcff */
[----:B------:R-:W-:-:S07]  /*1bd0*/  MOV R24, R16 ;  /* 0x0000001000187202 */ /* 0x000fce0000000f00 */
.L_x_112:
[----:B------:R-:W-:Y:S05]  /*1be0*/  BSYNC.RECONVERGENT B1 ;  /* 0x0000000000017941 */ /* 0x000fea0003800200 */
.L_x_110:
[----:B------:R-:W-:Y:S02]  /*1bf0*/  HFMA2 R13, -RZ, RZ, 0, 0 ;  /* 0x00000000ff0d7431 */ /* 0x000fe400000001ff */
[----:B------:R-:W-:-:S04]  /*1c00*/  IMAD.MOV.U32 R12, RZ, RZ, R4 ;  /* 0x000000ffff0c7224 */ /* 0x000fc800078e0004 */
[----:B------:R-:W-:Y:S05]  /*1c10*/  RET.REL.NODEC R12 `(_Z23logPolarTransformKernelP5PointifiiiP9Point_rgb4Gaze8Vector3dS4_f) ;  /* 0xffffffe00cf87950 */ /* 0x000fea0003c3ffff */
        .weak           $__internal_5_$__cuda_sm20_sqrt_rn_f32_slowpath
        .type           $__internal_5_$__cuda_sm20_sqrt_rn_f32_slowpath,@function
        .size           $__internal_5_$__cuda_sm20_sqrt_rn_f32_slowpath,($__internal_6_$__cuda_sm3x_div_rn_noftz_f32_slowpath - $__internal_5_$__cuda_sm20_sqrt_rn_f32_slowpath)
$__internal_5_$__cuda_sm20_sqrt_rn_f32_slowpath:
[----:B------:R-:W-:-:S13]  /*1c20*/  LOP3.LUT P0, RZ, R12, 0x7fffffff, RZ, 0xc0, !PT ;  /* 0x7fffffff0cff7812 */ /* 0x000fda000780c0ff */
[----:B------:R-:W-:Y:S01]  /*1c30*/  @!P0 IMAD.MOV.U32 R4, RZ, RZ, R12 ;  /* 0x000000ffff048224 */ /* 0x000fe200078e000c */
[----:B------:R-:W-:Y:S06]  /*1c40*/  @!P0 BRA `(.L_x_115) ;  /* 0x0000000000448947 */ /* 0x000fec0003800000 */
[----:B------:R-:W-:Y:S02]  /*1c50*/  FSETP.GEU.FTZ.AND P0, PT, R12, RZ, PT ;  /* 0x000000ff0c00720b */ /* 0x000fe40003f1e000 */
[----:B------:R-:W-:-:S11]  /*1c60*/  MOV R0, R12 ;  /* 0x0000000c00007202 */ /* 0x000fd60000000f00 */
[----:B------:R-:W-:Y:S01]  /*1c70*/  @!P0 IMAD.MOV.U32 R4, RZ, RZ, 0x7fffffff ;  /* 0x7fffffffff048424 */ /* 0x000fe200078e00ff */
[----:B------:R-:W-:Y:S06]  /*1c80*/  @!P0 BRA `(.L_x_115) ;  /* 0x0000000000348947 */ /* 0x000fec0003800000 */
[----:B------:R-:W-:-:S13]  /*1c90*/  FSETP.GTU.FTZ.AND P0, PT, |R0|, +INF , PT ;  /* 0x7f8000000000780b */ /* 0x000fda0003f1c200 */
[----:B------:R-:W-:Y:S01]  /*1ca0*/  @P0 FADD.FTZ R4, R0, 1 ;  /* 0x3f80000000040421 */ /* 0x000fe20000010000 */
[----:B------:R-:W-:Y:S06]  /*1cb0*/  @P0 BRA `(.L_x_115) ;  /* 0x0000000000280947 */ /* 0x000fec0003800000 */
[----:B------:R-:W-:-:S13]  /*1cc0*/  FSETP.NEU.FTZ.AND P0, PT, |R0|, +INF , PT ;  /* 0x7f8000000000780b */ /* 0x000fda0003f1d200 */
[----:B------:R-:W-:-:S04]  /*1cd0*/  @P0 FFMA R11, R0, 1.84467440737095516160e+19, RZ ;  /* 0x5f800000000b0823 */ /* 0x000fc800000000ff */
[----:B------:R-:W0:Y:S02]  /*1ce0*/  @P0 MUFU.RSQ R4, R11 ;  /* 0x0000000b00040308 */ /* 0x000e240000001400 */
[----:B0-----:R-:W-:Y:S01]  /*1cf0*/  @P0 FMUL.FTZ R12, R11, R4 ;  /* 0x000000040b0c0220 */ /* 0x001fe20000410000 */
[----:B------:R-:W-:Y:S01]  /*1d00*/  @P0 FMUL.FTZ R14, R4, 0.5 ;  /* 0x3f000000040e0820 */ /* 0x000fe20000410000 */
[----:B------:R-:W-:Y:S02]  /*1d10*/  @!P0 MOV R4, R0 ;  /* 0x0000000000048202 */ /* 0x000fe40000000f00 */
[----:B------:R-:W-:-:S04]  /*1d20*/  @P0 FADD.FTZ R13, -R12, -RZ ;  /* 0x800000ff0c0d0221 */ /* 0x000fc80000010100 */
[----:B------:R-:W-:-:S04]  /*1d30*/  @P0 FFMA R13, R12, R13, R11 ;  /* 0x0000000d0c0d0223 */ /* 0x000fc8000000000b */
[----:B------:R-:W-:-:S04]  /*1d40*/  @P0 FFMA R13, R13, R14, R12 ;  /* 0x0000000e0d0d0223 */ /* 0x000fc8000000000c */
[----:B------:R-:W-:-:S07]  /*1d50*/  @P0 FMUL.FTZ R4, R13, 2.3283064365386962891e-10 ;  /* 0x2f8000000d040820 */ /* 0x000fce0000410000 */
.L_x_115:
[----:B------:R-:W-:Y:S02]  /*1d60*/  HFMA2 R13, -RZ, RZ, 0, 0 ;  /* 0x00000000ff0d7431 */ /* 0x000fe400000001ff */
[----:B------:R-:W-:-:S04]  /*1d70*/  IMAD.MOV.U32 R12, RZ, RZ, R15 ;  /* 0x000000ffff0c7224 */ /* 0x000fc800078e000f */
[----:B------:R-:W-:Y:S05]  /*1d80*/  RET.REL.NODEC R12 `(_Z23logPolarTransformKernelP5PointifiiiP9Point_rgb4Gaze8Vector3dS4_f) ;  /* 0xffffffe00c9c7950 */ /* 0x000fea0003c3ffff */
        .weak           $__internal_6_$__cuda_sm3x_div_rn_noftz_f32_slowpath
        .type           $__internal_6_$__cuda_sm3x_div_rn_noftz_f32_slowpath,@function
        .size           $__internal_6_$__cuda_sm3x_div_rn_noftz_f32_slowpath,(.L_x_135 - $__internal_6_$__cuda_sm3x_div_rn_noftz_f32_slowpath)
$__internal_6_$__cuda_sm3x_div_rn_noftz_f32_slowpath:
[--C-:B------:R-:W-:Y:S01]  /*1d90*/  SHF.R.U32.HI R16, RZ, 0x17, R12.reuse ;  /* 0x00000017ff107819 */ /* 0x100fe2000001160c */
[----:B------:R-:W-:Y:S01]  /*1da0*/  BSSY.RECONVERGENT B1, `(.L_x_116) ;  /* 0x0000064000017945 */ /* 0x000fe20003800200 */
[----:B------:R-:W-:Y:S01]  /*1db0*/  SHF.R.U32.HI R15, RZ, 0x17, R11 ;  /* 0x00000017ff0f7819 */ /* 0x000fe2000001160b */
[----:B------:R-:W-:Y:S01]  /*1dc0*/  IMAD.MOV.U32 R20, RZ, RZ, R12 ;  /* 0x000000ffff147224 */ /* 0x000fe200078e000c */
[----:B------:R-:W-:Y:S02]  /*1dd0*/  LOP3.LUT R16, R16, 0xff, RZ, 0xc0, !PT ;  /* 0x000000ff10107812 */ /* 0x000fe400078ec0ff */
[----:B------:R-:W-:-:S03]  /*1de0*/  LOP3.LUT R23, R15, 0xff, RZ, 0xc0, !PT ;  /* 0x000000ff0f177812 */ /* 0x000fc600078ec0ff */
[----:B------:R-:W-:Y:S01]  /*1df0*/  VIADD R17, R16, 0xffffffff ;  /* 0xffffffff10117836 */ /* 0x000fe20000000000 */
[----:B------:R-:W-:-:S04]  /*1e00*/  IADD3 R15, PT, PT, R23, -0x1, RZ ;  /* 0xffffffff170f7810 */ /* 0x000fc80007ffe0ff */
        /* <DEDUP_REMOVED lines=20> */
[----:B------:R-:W-:Y:S01]  /*1f50*/  VIADD R15, R23, 0xffffffff ;  /* 0xffffffff170f7836 */ /* 0x000fe20000000000 */
[----:B------:R-:W-:-:S04]  /*1f60*/  ISETP.GE.AND P1, PT, R17, RZ, PT ;  /* 0x000000ff1100720c */ /* 0x000fc80003f26270 */
[----:B------:R-:W-:-:S09]  /*1f70*/  ISETP.GE.AND P0, PT, R15, RZ, PT ;  /* 0x000000ff0f00720c */ /* 0x000fd20003f06270 */
[----:B------:R-:W-:-:S04]  /*1f80*/  @!P1 FFMA R20, R12, 1.84467440737095516160e+19, RZ ;  /* 0x5f8000000c149823 */ /* 0x000fc800000000ff */
[----:B------:R-:W-:Y:S01]  /*1f90*/  @P0 MOV R15, RZ ;  /* 0x000000ff000f0202 */ /* 0x000fe20000000f00 */
[----:B------:R-:W-:Y:S02]  /*1fa0*/  @!P0 IMAD.MOV.U32 R15, RZ, RZ, -0x40 ;  /* 0xffffffc0ff0f8424 */ /* 0x000fe400078e00ff */
[----:B------:R-:W-:-:S03]  /*1fb0*/  @!P0 FFMA R11, R11, 1.84467440737095516160e+19, RZ ;  /* 0x5f8000000b0b8823 */ /* 0x000fc600000000ff */
[----:B------:R-:W-:-:S07]  /*1fc0*/  @!P1 IADD3 R15, PT, PT, R15, 0x40, RZ ;  /* 0x000000400f0f9810 */ /* 0x000fce0007ffe0ff */
.L_x_117:
[----:B------:R-:W-:Y:S01]  /*1fd0*/  LEA R17, R16, 0xc0800000, 0x17 ;  /* 0xc080000010117811 */ /* 0x000fe200078eb8ff */
[----:B------:R-:W-:Y:S04]  /*1fe0*/  BSSY.RECONVERGENT B2, `(.L_x_122) ;  /* 0x0000036000027945 */ /* 0x000fe80003800200 */
[----:B------:R-:W-:Y:S01]  /*1ff0*/  IMAD.IADD R22, R20, 0x1, -R17 ;  /* 0x0000000114167824 */ /* 0x000fe200078e0a11 */
[----:B------:R-:W-:-:S03]  /*2000*/  IADD3 R17, PT, PT, R23, -0x7f, RZ ;  /* 0xffffff8117117810 */ /* 0x000fc60007ffe0ff */
[----:B------:R0:W1:Y:S01]  /*2010*/  MUFU.RCP R20, R22 ;  /* 0x0000001600147308 */ /* 0x0000620000001000 */
[----:B------:R-:W-:Y:S01]  /*2020*/  FADD.FTZ R24, -R22, -RZ ;  /* 0x800000ff16187221 */ /* 0x000fe20000010100 */
[C---:B------:R-:W-:Y:S01]  /*2030*/  IMAD R11, R17.reuse, -0x800000, R11 ;  /* 0xff800000110b7824 */ /* 0x040fe200078e020b */
[----:B0-----:R-:W-:-:S05]  /*2040*/  IADD3 R22, PT, PT, R17, 0x7f, -R16 ;  /* 0x0000007f11167810 */ /* 0x001fca0007ffe810 */
[----:B------:R-:W-:Y:S02]  /*2050*/  IMAD.IADD R22, R22, 0x1, R15 ;  /* 0x0000000116167824 */ /* 0x000fe400078e020f */
[----:B-1----:R-:W-:-:S04]  /*2060*/  FFMA R23, R20, R24, 1 ;  /* 0x3f80000014177423 */ /* 0x002fc80000000018 */
[----:B------:R-:W-:-:S04]  /*2070*/  FFMA R20, R20, R23, R20 ;  /* 0x0000001714147223 */ /* 0x000fc80000000014 */
[----:B------:R-:W-:-:S04]  /*2080*/  FFMA R23, R11, R20, RZ ;  /* 0x000000140b177223 */ /* 0x000fc800000000ff */
[----:B------:R-:W-:-:S04]  /*2090*/  FFMA R25, R24, R23, R11 ;  /* 0x0000001718197223 */ /* 0x000fc8000000000b */
[----:B------:R-:W-:-:S04]  /*20a0*/  FFMA R25, R20, R25, R23 ;  /* 0x0000001914197223 */ /* 0x000fc80000000017 */
[----:B------:R-:W-:-:S04]  /*20b0*/  FFMA R24, R24, R25, R11 ;  /* 0x0000001918187223 */ /* 0x000fc8000000000b */
[----:B------:R-:W-:-:S05]  /*20c0*/  FFMA R11, R20, R24, R25 ;  /* 0x00000018140b7223 */ /* 0x000fca0000000019 */
[----:B------:R-:W-:-:S04]  /*20d0*/  SHF.R.U32.HI R16, RZ, 0x17, R11 ;  /* 0x00000017ff107819 */ /* 0x000fc8000001160b */
[----:B------:R-:W-:-:S04]  /*20e0*/  LOP3.LUT R16, R16, 0xff, RZ, 0xc0, !PT ;  /* 0x000000ff10107812 */ /* 0x000fc800078ec0ff */
[----:B------:R-:W-:-:S05]  /*20f0*/  IADD3 R23, PT, PT, R16, R22, RZ ;  /* 0x0000001610177210 */ /* 0x000fca0007ffe0ff */
        /* <DEDUP_REMOVED lines=10> */
[CC--:B------:R-:W-:Y:S01]  /*21a0*/  FFMA.RZ R15, R20.reuse, R24.reuse, R25 ;  /* 0x00000018140f7223 */ /* 0x0c0fe2000000c019 */
[C---:B------:R-:W-:Y:S01]  /*21b0*/  IADD3 R17, PT, PT, R23.reuse, 0x20, RZ ;  /* 0x0000002017117810 */ /* 0x040fe20007ffe0ff */
[----:B------:R-:W-:Y:S01]  /*21c0*/  IMAD.MOV R22, RZ, RZ, -R23 ;  /* 0x000000ffff167224 */ /* 0x000fe200078e0a17 */
[----:B------:R-:W-:Y:S02]  /*21d0*/  ISETP.NE.AND P3, PT, R23, RZ, PT ;  /* 0x000000ff1700720c */ /* 0x000fe40003f65270 */
[----:B------:R-:W-:Y:S01]  /*21e0*/  LOP3.LUT R16, R15, 0x7fffff, RZ, 0xc0, !PT ;  /* 0x007fffff0f107812 */ /* 0x000fe200078ec0ff */
[CCC-:B------:R-:W-:Y:S01]  /*21f0*/  FFMA.RP R15, R20.reuse, R24.reuse, R25.reuse ;  /* 0x00000018140f7223 */ /* 0x1c0fe20000008019 */
[----:B------:R-:W-:Y:S01]  /*2200*/  FFMA.RM R20, R20, R24, R25 ;  /* 0x0000001814147223 */ /* 0x000fe20000004019 */
        /* <DEDUP_REMOVED lines=11> */
[----:B------:R-:W-:-:S04]  /*22c0*/  LOP3.LUT R16, R16, R15, RZ, 0xc0, !PT ;  /* 0x0000000f10107212 */ /* 0x000fc800078ec0ff */
[----:B------:R-:W-:-:S04]  /*22d0*/  IADD3 R16, PT, PT, R17, R16, RZ ;  /* 0x0000001011107210 */ /* 0x000fc80007ffe0ff */
[----:B------:R-:W-:Y:S01]  /*22e0*/  LOP3.LUT R11, R16, R11, RZ, 0xfc, !PT ;  /* 0x0000000b100b7212 */ /* 0x000fe200078efcff */
[----:B------:R-:W-:Y:S06]  /*22f0*/  BRA `(.L_x_125) ;  /* 0x0000000000107947 */ /* 0x000fec0003800000 */
.L_x_124:
[----:B------:R-:W-:-:S04]  /*2300*/  LOP3.LUT R11, R11, 0x80000000, RZ, 0xc0, !PT ;  /* 0x800000000b0b7812 */ /* 0x000fc800078ec0ff */
[----:B------:R-:W-:Y:S01]  /*2310*/  LOP3.LUT R11, R11, 0x7f800000, RZ, 0xfc, !PT ;  /* 0x7f8000000b0b7812 */ /* 0x000fe200078efcff */
[----:B------:R-:W-:Y:S06]  /*2320*/  BRA `(.L_x_125) ;  /* 0x0000000000047947 */ /* 0x000fec0003800000 */
.L_x_123:
[----:B------:R-:W-:-:S07]  /*2330*/  IMAD R11, R22, 0x800000, R11 ;  /* 0x00800000160b7824 */ /* 0x000fce00078e020b */
.L_x_125:
[----:B------:R-:W-:Y:S05]  /*2340*/  BSYNC.RECONVERGENT B2 ;  /* 0x0000000000027941 */ /* 0x000fea0003800200 */
.L_x_122:
[----:B------:R-:W-:Y:S05]  /*2350*/  BRA `(.L_x_126) ;  /* 0x0000000000207947 */ /* 0x000fea0003800000 */
.L_x_121:
[----:B------:R-:W-:-:S04]  /*2360*/  LOP3.LUT R11, R20, 0x80000000, R11, 0x48, !PT ;  /* 0x80000000140b7812 */ /* 0x000fc800078e480b */
[----:B------:R-:W-:Y:S01]  /*2370*/  LOP3.LUT R11, R11, 0x7f800000, RZ, 0xfc, !PT ;  /* 0x7f8000000b0b7812 */ /* 0x000fe200078efcff */
[----:B------:R-:W-:Y:S06]  /*2380*/  BRA `(.L_x_126) ;  /* 0x0000000000147947 */ /* 0x000fec0003800000 */
.L_x_120:
[----:B------:R-:W-:Y:S01]  /*2390*/  LOP3.LUT R11, R20, 0x80000000, R11, 0x48, !PT ;  /* 0x80000000140b7812 */ /* 0x000fe200078e480b */
[----:B------:R-:W-:Y:S06]  /*23a0*/  BRA `(.L_x_126) ;  /* 0x00000000000c7947 */ /* 0x000fec0003800000 */
.L_x_119:
[----:B------:R-:W0:Y:S01]  /*23b0*/  MUFU.RSQ R11, -QNAN ;  /* 0xffc00000000b7908 */ /* 0x000e220000001400 */
[----:B------:R-:W-:Y:S05]  /*23c0*/  BRA `(.L_x_126) ;  /* 0x0000000000047947 */ /* 0x000fea0003800000 */
.L_x_118:
[----:B------:R-:W-:-:S07]  /*23d0*/  FADD.FTZ R11, R11, R12 ;  /* 0x0000000c0b0b7221 */ /* 0x000fce0000010000 */
.L_x_126:
[----:B------:R-:W-:Y:S05]  /*23e0*/  BSYNC.RECONVERGENT B1 ;  /* 0x0000000000017941 */ /* 0x000fea0003800200 */
.L_x_116:
[----:B------:R-:W-:-:S04]  /*23f0*/  HFMA2 R15, -RZ, RZ, 0, 0 ;  /* 0x00000000ff0f7431 */ /* 0x000fc800000001ff */
[----:B0-----:R-:W-:Y:S05]  /*2400*/  RET.REL.NODEC R14 `(_Z23logPolarTransformKernelP5PointifiiiP9Point_rgb4Gaze8Vector3dS4_f) ;  /* 0xffffffd80efc7950 */ /* 0x001fea0003c3ffff */
.L_x_127:
        /* <DEDUP_REMOVED lines=15> */
.L_x_135:


//--------------------- .text._Z15calculate_depthP5Point4GazePfi --------------------------
	.section	.text._Z15calculate_depthP5Point4GazePfi,"ax",@progbits
	.align	128
        .global         _Z15calculate_depthP5Point4GazePfi
        .type           _Z15calculate_depthP5Point4GazePfi,@function
        .size           _Z15calculate_depthP5Point4GazePfi,(.L_x_141 - _Z15calculate_depthP5Point4GazePfi)
        .other          _Z15calculate_depthP5Point4GazePfi,@"STO_CUDA_ENTRY STV_DEFAULT"
_Z15calculate_depthP5Point4GazePfi:
.text._Z15calculate_depthP5Point4GazePfi:
        /* <DEDUP_REMOVED lines=10> */
[----:B------:R-:W2:Y:S06]  /*00a0*/  LDCU.64 UR6, c[0x0][0x388] ;  /* 0x00007100ff0677ac */ /* 0x000eac0008000a00 */
[----:B------:R-:W3:Y:S01]  /*00b0*/  LDC.64 R4, c[0x0][0x3c8] ;  /* 0x0000f200ff047b82 */ /* 0x000ee20000000a00 */
[----:B------:R-:W4:Y:S01]  /*00c0*/  LDCU.64 UR10, c[0x0][0x3a8] ;  /* 0x00007500ff0a77ac */ /* 0x000f220008000a00 */
[----:B------:R-:W5:Y:S01]  /*00d0*/  LDCU UR8, c[0x0][0x390] ;  /* 0x00007200ff0877ac */ /* 0x000f620008000800 */
[----:B------:R-:W5:Y:S01]  /*00e0*/  LDCU UR9, c[0x0][0x3b0] ;  /* 0x00007600ff0977ac */ /* 0x000f620008000800 */
[----:B0-----:R-:W-:-:S05]  /*00f0*/  IMAD.WIDE R2, R7, 0x20, R2 ;  /* 0x0000002007027825 */ /* 0x001fca00078e0202 */
[----:B-1----:R-:W2:Y:S04]  /*0100*/  LDG.E R6, desc[UR4][R2.64+0x4] ;  /* 0x0000040402067981 */ /* 0x002ea8000c1e1900 */
[----:B------:R-:W4:Y:S04]  /*0110*/  LDG.E R0, desc[UR4][R2.64] ;  /* 0x0000000402007981 */ /* 0x000f28000c1e1900 */
[----:B------:R3:W5:Y:S02]  /*0120*/  LDG.E R8, desc[UR4][R2.64+0x8] ;  /* 0x0000080402087981 */ /* 0x000764000c1e1900 */
[----:B---3--:R-:W-:-:S04]  /*0130*/  IMAD.WIDE R2, R7, 0x4, R4 ;  /* 0x0000000407027825 */ /* 0x008fc800078e0204 */
[----:B--2---:R-:W-:Y:S01]  /*0140*/  FADD R6, R6, -UR7 ;  /* 0x8000000706067e21 */ /* 0x004fe20008000000 */
[----:B----4-:R-:W-:-:S03]  /*0150*/  FADD R0, R0, -UR6 ;  /* 0x8000000600007e21 */ /* 0x010fc60008000000 */
[----:B------:R-:W-:Y:S01]  /*0160*/  FMUL R9, R6, UR11 ;  /* 0x0000000b06097c20 */ /* 0x000fe20008400000 */
[----:B-----5:R-:W-:-:S03]  /*0170*/  FADD R8, R8, -UR8 ;  /* 0x8000000808087e21 */ /* 0x020fc60008000000 */
[----:B------:R-:W-:-:S04]  /*0180*/  FFMA R9, R0, UR10, R9 ;  /* 0x0000000a00097c23 */ /* 0x000fc80008000009 */
[----:B------:R-:W-:-:S05]  /*0190*/  FFMA R9, R8, UR9, R9 ;  /* 0x0000000908097c23 */ /* 0x000fca0008000009 */
[----:B------:R-:W-:Y:S01]  /*01a0*/  STG.E desc[UR4][R2.64], R9 ;  /* 0x0000000902007986 */ /* 0x000fe2000c101904 */
[----:B------:R-:W-:Y:S05]  /*01b0*/  EXIT ;  /* 0x000000000000794d */ /* 0x000fea0003800000 */
.L_x_128:
        /* <DEDUP_REMOVED lines=12> */
.L_x_141:


//--------------------- .nv.global.init           --------------------------
	.section	.nv.global.init,"aw",@progbits
	.align	4
.nv.global.init:
	.type		__cudart_i2opi_f,@object
	.size		__cudart_i2opi_f,($str - __cudart_i2opi_f)
__cudart_i2opi_f:
        /*0000*/ 	.byte	0x41, 0x90, 0x43, 0x3c, 0x99, 0x95, 0x62, 0xdb, 0xc0, 0xdd, 0x34, 0xf5, 0xd1, 0x57, 0x27, 0xfc
        /*0010*/ 	.byte	0x29, 0x15, 0x44, 0x4e, 0x6e, 0x83, 0xf9, 0xa2
	.type		$str,@object
	.size		$str,(.L_0 - $str)
$str:
        /*0018*/ 	.byte	0x5b, 0x47, 0x50, 0x55, 0x5d, 0x20, 0x54, 0x68, 0x72, 0x65, 0x61, 0x64, 0x20, 0x25, 0x64, 0x3a
        /*0028*/ 	.byte	0x20, 0x41, 0x64, 0x64, 0x65, 0x64, 0x20, 0x63, 0x6f, 0x6c, 0x6f, 0x72, 0x20, 0x28, 0x25, 0x64
        /*0038*/ 	.byte	0x2c, 0x25, 0x64, 0x2c, 0x25, 0x64, 0x29, 0x20, 0x74, 0x6f, 0x20, 0x63, 0x65, 0x6c, 0x6c, 0x20
        /*0048*/ 	.byte	0x25, 0x64, 0x0a, 0x00
.L_0:


//--------------------- .nv.shared.reserved.0     --------------------------
	.section	.nv.shared.reserved.0,"aw",@nobits
	.weak		__nv_reservedSMEM_offset_0_alias
	.size		__nv_reservedSMEM_offset_0_alias, 0, 64
	.other		__nv_reservedSMEM_offset_0_alias,@"STO_CUDA_RESERVED_SHARED STV_DEFAULT"
__nv_reservedSMEM_offset_0_alias:
	.zero		0
	.zero		64


//--------------------- .nv.constant0._Z19processPointsKernelPhiP5Point --------------------------
	.section	.nv.constant0._Z19processPointsKernelPhiP5Point,"a",@progbits
	.sectionflags	@""
	.align	4
.nv.constant0._Z19processPointsKernelPhiP5Point:
	.zero		920


//--------------------- .nv.constant0._Z25fill_empty_buffers_kernelP9Point_rgbS0_iiifff --------------------------
	.section	.nv.constant0._Z25fill_empty_buffers_kernelP9Point_rgbS0_iiifff,"a",@progbits
	.sectionflags	@""
	.align	4
.nv.constant0._Z25fill_empty_buffers_kernelP9Point_rgbS0_iiifff:
	.zero		936


//--------------------- .nv.constant0._Z25logPolarToCartesianKernelP9Point_rgbiiiP5Pointifff4Gaze8Vector3dS4_f --------------------------
	.section	.nv.constant0._Z25logPolarToCartesianKernelP9Point_rgbiiiP5Pointifff4Gaze8Vector3dS4_f,"a",@progbits
	.sectionflags	@""
	.align	4
.nv.constant0._Z25logPolarToCartesianKernelP9Point_rgbiiiP5Pointifff4Gaze8Vector3dS4_f:
	.zero		1036


//--------------------- .nv.constant0._Z11setlogPolariP9Point_rgb --------------------------
	.section	.nv.constant0._Z11setlogPolariP9Point_rgb,"a",@progbits
	.sectionflags	@""
	.align	4
.nv.constant0._Z11setlogPolariP9Point_rgb:
	.zero		912


//--------------------- .nv.constant0._Z23logPolarTransformKernelP5PointifiiiP9Point_rgb4Gaze8Vector3dS4_f --------------------------
	.section	.nv.constant0._Z23logPolarTransformKernelP5PointifiiiP9Point_rgb4Gaze8Vector3dS4_f,"a",@progbits
	.sectionflags	@""
	.align	4
.nv.constant0._Z23logPolarTransformKernelP5PointifiiiP9Point_rgb4Gaze8Vector3dS4_f:
	.zero		1028


//--------------------- .nv.constant0._Z15calculate_depthP5Point4GazePfi --------------------------
	.section	.nv.constant0._Z15calculate_depthP5Point4GazePfi,"a",@progbits
	.sectionflags	@""
	.align	4
.nv.constant0._Z15calculate_depthP5Point4GazePfi:
	.zero		980


//--------------------- SYMBOLS --------------------------

	.type		.nv.reservedSmem.offset0,@object
	.size		.nv.reservedSmem.offset0,0x4
	.type		vprintf,@function
